// auto-generated by cutlass_sweep.gemm — config: {"arch": "sm_100", "cluster_m": 2, "cluster_n": 2, "dtype": "e4m3", "dtype_b": "e4m3", "layout": "nt", "stages": 0, "tile_k": 64, "tile_m": 256, "tile_n": 256}
#include "cutlass/cutlass.h"
#include "cutlass/gemm/collective/collective_builder.hpp"
#include "cutlass/gemm/device/gemm_universal_adapter.h"
#include "cutlass/gemm/kernel/gemm_universal.hpp"
#include "cutlass/epilogue/collective/collective_builder.hpp"

using ElemA = cutlass::float_e4m3_t;
using ElemB = cutlass::float_e4m3_t;
using ElemCD = cutlass::float_e4m3_t;
using Acc  = float;
using TileShape    = cute::Shape<cute::_256, cute::_256, cute::_64>;
using ClusterShape = cute::Shape<cute::_2, cute::_2, cute::_1>;

using CollectiveEpilogue = typename cutlass::epilogue::collective::CollectiveBuilder<
    cutlass::arch::Sm100, cutlass::arch::OpClassTensorOp,
    TileShape, ClusterShape,
    cutlass::epilogue::collective::EpilogueTileAuto,
    Acc, Acc,
    ElemCD, cutlass::layout::RowMajor, 128 / cutlass::sizeof_bits<ElemCD>::value,
    ElemCD, cutlass::layout::RowMajor, 128 / cutlass::sizeof_bits<ElemCD>::value,
    cutlass::epilogue::collective::EpilogueScheduleAuto
  >::CollectiveOp;

using CollectiveMainloop = typename cutlass::gemm::collective::CollectiveBuilder<
    cutlass::arch::Sm100, cutlass::arch::OpClassTensorOp,
    ElemA, cutlass::layout::RowMajor, 128 / cutlass::sizeof_bits<ElemA>::value,
    ElemB, cutlass::layout::ColumnMajor, 128 / cutlass::sizeof_bits<ElemB>::value,
    Acc,
    TileShape, ClusterShape,
    cutlass::gemm::collective::StageCountAutoCarveout<static_cast<int>(sizeof(typename CollectiveEpilogue::SharedStorage))>,
    cutlass::gemm::collective::KernelScheduleAuto
  >::CollectiveOp;

using GemmKernel = cutlass::gemm::kernel::GemmUniversal<
    cute::Shape<int,int,int,int>,
    CollectiveMainloop,
    CollectiveEpilogue
>;
using Gemm = cutlass::gemm::device::GemmUniversalAdapter<GemmKernel>;

// Force the device kernel symbol into the cubin without needing a host main.
auto* _anchor = &cutlass::device_kernel<GemmKernel>;


// ===== COMPILED SASS (sm_100a) =====

	.target	sm_100a

	.elftype	@"ET_EXEC"


//--------------------- .note.nv.tkinfo           --------------------------
	.section	.note.nv.tkinfo,"",@"SHT_NOTE"
	.sectionflags	@"SHF_NOTE_NV_TKINFO"
	.tkinfo
        /*0018*/ 	.word	0x00000002
        /*0030*/ 	.string	""
        /*0030*/ 	.string	"ptxas"
        /*0030*/ 	.string	"Cuda compilation tools, release 13.0, V13.0.88"
        /*0030*/ 	.string	"Build cuda_13.0.r13.0/compiler.36424714_0"
        /*0030*/ 	.string	"-arch sm_100a -m 64 "



//--------------------- .note.nv.cuinfo           --------------------------
	.section	.note.nv.cuinfo,"",@"SHT_NOTE"
	.sectionflags	@"SHF_NOTE_NV_CUINFO"
        /*0018*/ 	.short	0x0002
        /*001a*/ 	.short	0x0064
        /*001c*/ 	.short	0x0082
	.zero		2


//--------------------- .nv.info                  --------------------------
	.section	.nv.info,"",@"SHT_CUDA_INFO"
	.align	4


	//----- nvinfo : EIATTR_REGCOUNT
	.align		4
        /*0000*/ 	.byte	0x04, 0x2f
        /*0002*/ 	.short	(.L_20 - .L_19)
	.align		4
.L_19:
        /*0004*/ 	.word	index@(_ZN7cutlass13device_kernelINS_4gemm6kernel13GemmUniversalIN4cute5tupleIJiiiiEEENS1_10collective13CollectiveMmaINS1_35MainloopSm100TmaUmmaWarpSpecializedILi11ELi2ELi2ENS5_IJNS4_1CILi2EEESB_NSA_ILi1EEEEEEEENS5_IJNSA_ILi256EEESF_NSA_ILi64EEEEEENS_12float_e4m3_tENS5_IJlSC_lEEESI_SJ_NS4_8TiledMMAINS4_8MMA_AtomIJNS4_10MMA_TraitsINS4_25SM100_MMA_F8F6F4_2x1SM_SSEJSI_SI_fSF_SF_NS4_17integral_constantINS4_4UMMA5MajorELSQ_0EEESR_NSO_INSP_7ScaleInELSS_0EEEST_EEEEEENS4_6LayoutINS5_IJSC_SC_SC_EEENS5_IJNSA_ILi0EEESY_SY_EEEEENS5_IJNS4_10UnderscoreES11_S11_EEEEENS4_28SM100_TMA_2SM_LOAD_MULTICASTENS4_14ComposedLayoutINS4_7SwizzleILi2ELi4ELi3EEENS4_18smem_ptr_flag_bitsILi8EEENSW_INS5_IJNSA_ILi8EEESG_EEENS5_IJSG_SC_EEEEEEEvNS4_8identityENS4_18SM100_TMA_2SM_LOADES1E_vS1F_EENS_8epilogue10collective18CollectiveEpilogueINS1I_23Sm100TmaWarpSpecializedILi4ELi2ELi64ELb0ELb0EEEJNS5_IJNSA_ILi128EEESF_SG_EEENS5_IJNSW_IS1N_SC_EENSW_ISG_SC_EEEEESI_SJ_SI_SJ_NS1I_6fusion15FusionCallbacksIS1M_NS1S_17LinearCombinationISI_fSI_fLNS_15FloatRoundStyleE2EEES1O_S1R_JEEENS4_5SM1004TMEM4LOAD26SM100_TMEM_LOAD_32dp32b64xENS4_13SM90_TMA_LOADES1E_NS4_39AutoVectorizingCopyWithAssumedAlignmentILi128EEENS4_14SM90_TMA_STOREES1E_S24_S24_EEEvvEEEEvNT_6ParamsE)
        /*0008*/ 	.word	0x000000cf


	//----- nvinfo : EIATTR_FRAME_SIZE
	.align		4
.L_20:
        /*000c*/ 	.byte	0x04, 0x11
        /*000e*/ 	.short	(.L_22 - .L_21)
	.align		4
.L_21:
        /*0010*/ 	.word	index@($__internal_2_$__cuda_sm10x_tcgen05_guardrail_trap_unallocated_columns_being_dealloced)
        /*0014*/ 	.word	0x00000000


	//----- nvinfo : EIATTR_FRAME_SIZE
	.align		4
.L_22:
        /*0018*/ 	.byte	0x04, 0x11
        /*001a*/ 	.short	(.L_24 - .L_23)
	.align		4
.L_23:
        /*001c*/ 	.word	index@($__internal_1_$__cuda_sm10x_tcgen05_guardrail_trap_phase_invalid_during_alloc)
        /*0020*/ 	.word	0x00000000


	//----- nvinfo : EIATTR_FRAME_SIZE
	.align		4
.L_24:
        /*0024*/ 	.byte	0x04, 0x11
        /*0026*/ 	.short	(.L_26 - .L_25)
	.align		4
.L_25:
        /*0028*/ 	.word	index@($__internal_0_$__cuda_sm10x_tcgen05_guardrail_trap_col_being_dealloced_not_returned_by_alloc)
        /*002c*/ 	.word	0x00000000


	//----- nvinfo : EIATTR_FRAME_SIZE
	.align		4
.L_26:
        /*0030*/ 	.byte	0x04, 0x11
        /*0032*/ 	.short	(.L_28 - .L_27)
	.align		4
.L_27:
        /*0034*/ 	.word	index@(_ZN7cutlass13device_kernelINS_4gemm6kernel13GemmUniversalIN4cute5tupleIJiiiiEEENS1_10collective13CollectiveMmaINS1_35MainloopSm100TmaUmmaWarpSpecializedILi11ELi2ELi2ENS5_IJNS4_1CILi2EEESB_NSA_ILi1EEEEEEEENS5_IJNSA_ILi256EEESF_NSA_ILi64EEEEEENS_12float_e4m3_tENS5_IJlSC_lEEESI_SJ_NS4_8TiledMMAINS4_8MMA_AtomIJNS4_10MMA_TraitsINS4_25SM100_MMA_F8F6F4_2x1SM_SSEJSI_SI_fSF_SF_NS4_17integral_constantINS4_4UMMA5MajorELSQ_0EEESR_NSO_INSP_7ScaleInELSS_0EEEST_EEEEEENS4_6LayoutINS5_IJSC_SC_SC_EEENS5_IJNSA_ILi0EEESY_SY_EEEEENS5_IJNS4_10UnderscoreES11_S11_EEEEENS4_28SM100_TMA_2SM_LOAD_MULTICASTENS4_14ComposedLayoutINS4_7SwizzleILi2ELi4ELi3EEENS4_18smem_ptr_flag_bitsILi8EEENSW_INS5_IJNSA_ILi8EEESG_EEENS5_IJSG_SC_EEEEEEEvNS4_8identityENS4_18SM100_TMA_2SM_LOADES1E_vS1F_EENS_8epilogue10collective18CollectiveEpilogueINS1I_23Sm100TmaWarpSpecializedILi4ELi2ELi64ELb0ELb0EEEJNS5_IJNSA_ILi128EEESF_SG_EEENS5_IJNSW_IS1N_SC_EENSW_ISG_SC_EEEEESI_SJ_SI_SJ_NS1I_6fusion15FusionCallbacksIS1M_NS1S_17LinearCombinationISI_fSI_fLNS_15FloatRoundStyleE2EEES1O_S1R_JEEENS4_5SM1004TMEM4LOAD26SM100_TMEM_LOAD_32dp32b64xENS4_13SM90_TMA_LOADES1E_NS4_39AutoVectorizingCopyWithAssumedAlignmentILi128EEENS4_14SM90_TMA_STOREES1E_S24_S24_EEEvvEEEEvNT_6ParamsE)
        /*0038*/ 	.word	0x00000000


	//----- nvinfo : EIATTR_MIN_STACK_SIZE
	.align		4
.L_28:
        /*003c*/ 	.byte	0x04, 0x12
        /*003e*/ 	.short	(.L_30 - .L_29)
	.align		4
.L_29:
        /*0040*/ 	.word	index@(_ZN7cutlass13device_kernelINS_4gemm6kernel13GemmUniversalIN4cute5tupleIJiiiiEEENS1_10collective13CollectiveMmaINS1_35MainloopSm100TmaUmmaWarpSpecializedILi11ELi2ELi2ENS5_IJNS4_1CILi2EEESB_NSA_ILi1EEEEEEEENS5_IJNSA_ILi256EEESF_NSA_ILi64EEEEEENS_12float_e4m3_tENS5_IJlSC_lEEESI_SJ_NS4_8TiledMMAINS4_8MMA_AtomIJNS4_10MMA_TraitsINS4_25SM100_MMA_F8F6F4_2x1SM_SSEJSI_SI_fSF_SF_NS4_17integral_constantINS4_4UMMA5MajorELSQ_0EEESR_NSO_INSP_7ScaleInELSS_0EEEST_EEEEEENS4_6LayoutINS5_IJSC_SC_SC_EEENS5_IJNSA_ILi0EEESY_SY_EEEEENS5_IJNS4_10UnderscoreES11_S11_EEEEENS4_28SM100_TMA_2SM_LOAD_MULTICASTENS4_14ComposedLayoutINS4_7SwizzleILi2ELi4ELi3EEENS4_18smem_ptr_flag_bitsILi8EEENSW_INS5_IJNSA_ILi8EEESG_EEENS5_IJSG_SC_EEEEEEEvNS4_8identityENS4_18SM100_TMA_2SM_LOADES1E_vS1F_EENS_8epilogue10collective18CollectiveEpilogueINS1I_23Sm100TmaWarpSpecializedILi4ELi2ELi64ELb0ELb0EEEJNS5_IJNSA_ILi128EEESF_SG_EEENS5_IJNSW_IS1N_SC_EENSW_ISG_SC_EEEEESI_SJ_SI_SJ_NS1I_6fusion15FusionCallbacksIS1M_NS1S_17LinearCombinationISI_fSI_fLNS_15FloatRoundStyleE2EEES1O_S1R_JEEENS4_5SM1004TMEM4LOAD26SM100_TMEM_LOAD_32dp32b64xENS4_13SM90_TMA_LOADES1E_NS4_39AutoVectorizingCopyWithAssumedAlignmentILi128EEENS4_14SM90_TMA_STOREES1E_S24_S24_EEEvvEEEEvNT_6ParamsE)
        /*0044*/ 	.word	0x00000000
.L_30:


//--------------------- .nv.compat                --------------------------
	.section	.nv.compat,"",@"SHT_CUDA_COMPAT_INFO"
	.align	4
        /*0000*/ 	.byte	0x02, 0x09, 0x01, 0x00, 0x02, 0x02, 0x02, 0x00, 0x02, 0x05, 0x05, 0x00, 0x03, 0x07, 0x01, 0x01
        /*0010*/ 	.byte	0x02, 0x03, 0x01, 0x00, 0x02, 0x06, 0x01, 0x00, 0x04, 0x0b, 0x08, 0x00, 0x09, 0x00, 0x00, 0x00
        /*0020*/ 	.byte	0x00, 0x00, 0x00, 0x00


//--------------------- .nv.info._ZN7cutlass13device_kernelINS_4gemm6kernel13GemmUniversalIN4cute5tupleIJiiiiEEENS1_10collective13CollectiveMmaINS1_35MainloopSm100TmaUmmaWarpSpecializedILi11ELi2ELi2ENS5_IJNS4_1CILi2EEESB_NSA_ILi1EEEEEEEENS5_IJNSA_ILi256EEESF_NSA_ILi64EEEEEENS_12float_e4m3_tENS5_IJlSC_lEEESI_SJ_NS4_8TiledMMAINS4_8MMA_AtomIJNS4_10MMA_TraitsINS4_25SM100_MMA_F8F6F4_2x1SM_SSEJSI_SI_fSF_SF_NS4_17integral_constantINS4_4UMMA5MajorELSQ_0EEESR_NSO_INSP_7ScaleInELSS_0EEEST_EEEEEENS4_6LayoutINS5_IJSC_SC_SC_EEENS5_IJNSA_ILi0EEESY_SY_EEEEENS5_IJNS4_10UnderscoreES11_S11_EEEEENS4_28SM100_TMA_2SM_LOAD_MULTICASTENS4_14ComposedLayoutINS4_7SwizzleILi2ELi4ELi3EEENS4_18smem_ptr_flag_bitsILi8EEENSW_INS5_IJNSA_ILi8EEESG_EEENS5_IJSG_SC_EEEEEEEvNS4_8identityENS4_18SM100_TMA_2SM_LOADES1E_vS1F_EENS_8epilogue10collective18CollectiveEpilogueINS1I_23Sm100TmaWarpSpecializedILi4ELi2ELi64ELb0ELb0EEEJNS5_IJNSA_ILi128EEESF_SG_EEENS5_IJNSW_IS1N_SC_EENSW_ISG_SC_EEEEESI_SJ_SI_SJ_NS1I_6fusion15FusionCallbacksIS1M_NS1S_17LinearCombinationISI_fSI_fLNS_15FloatRoundStyleE2EEES1O_S1R_JEEENS4_5SM1004TMEM4LOAD26SM100_TMEM_LOAD_32dp32b64xENS4_13SM90_TMA_LOADES1E_NS4_39AutoVectorizingCopyWithAssumedAlignmentILi128EEENS4_14SM90_TMA_STOREES1E_S24_S24_EEEvvEEEEvNT_6ParamsE --------------------------
	.section	.nv.info._ZN7cutlass13device_kernelINS_4gemm6kernel13GemmUniversalIN4cute5tupleIJiiiiEEENS1_10collective13CollectiveMmaINS1_35MainloopSm100TmaUmmaWarpSpecializedILi11ELi2ELi2ENS5_IJNS4_1CILi2EEESB_NSA_ILi1EEEEEEEENS5_IJNSA_ILi256EEESF_NSA_ILi64EEEEEENS_12float_e4m3_tENS5_IJlSC_lEEESI_SJ_NS4_8TiledMMAINS4_8MMA_AtomIJNS4_10MMA_TraitsINS4_25SM100_MMA_F8F6F4_2x1SM_SSEJSI_SI_fSF_SF_NS4_17integral_constantINS4_4UMMA5MajorELSQ_0EEESR_NSO_INSP_7ScaleInELSS_0EEEST_EEEEEENS4_6LayoutINS5_IJSC_SC_SC_EEENS5_IJNSA_ILi0EEESY_SY_EEEEENS5_IJNS4_10UnderscoreES11_S11_EEEEENS4_28SM100_TMA_2SM_LOAD_MULTICASTENS4_14ComposedLayoutINS4_7SwizzleILi2ELi4ELi3EEENS4_18smem_ptr_flag_bitsILi8EEENSW_INS5_IJNSA_ILi8EEESG_EEENS5_IJSG_SC_EEEEEEEvNS4_8identityENS4_18SM100_TMA_2SM_LOADES1E_vS1F_EENS_8epilogue10collective18CollectiveEpilogueINS1I_23Sm100TmaWarpSpecializedILi4ELi2ELi64ELb0ELb0EEEJNS5_IJNSA_ILi128EEESF_SG_EEENS5_IJNSW_IS1N_SC_EENSW_ISG_SC_EEEEESI_SJ_SI_SJ_NS1I_6fusion15FusionCallbacksIS1M_NS1S_17LinearCombinationISI_fSI_fLNS_15FloatRoundStyleE2EEES1O_S1R_JEEENS4_5SM1004TMEM4LOAD26SM100_TMEM_LOAD_32dp32b64xENS4_13SM90_TMA_LOADES1E_NS4_39AutoVectorizingCopyWithAssumedAlignmentILi128EEENS4_14SM90_TMA_STOREES1E_S24_S24_EEEvvEEEEvNT_6ParamsE,"",@"SHT_CUDA_INFO"
	.sectionflags	@""
	.align	4


	//----- nvinfo : EIATTR_CUDA_API_VERSION
	.align		4
        /*0000*/ 	.byte	0x04, 0x37
        /*0002*/ 	.short	(.L_32 - .L_31)
.L_31:
        /*0004*/ 	.word	0x00000082


	//----- nvinfo : EIATTR_KPARAM_INFO
	.align		4
.L_32:
        /*0008*/ 	.byte	0x04, 0x17
        /*000a*/ 	.short	(.L_34 - .L_33)
.L_33:
        /*000c*/ 	.word	0x00000000
        /*0010*/ 	.short	0x0000
        /*0012*/ 	.short	0x0000
        /*0014*/ 	.byte	0x00, 0xf0, 0x01, 0x20


	//----- nvinfo : EIATTR_AT_ENTRY_FRAGMENTS
	.align		4
.L_34:
        /*0018*/ 	.byte	0x04, 0x4f
        /*001a*/ 	.short	(.L_36 - .L_35)


	//   ....[0]....
.L_35:
        /*001c*/ 	.word	0x00000007


	//----- nvinfo : EIATTR_RESERVED_SMEM_USED
	.align		4
.L_36:
        /*0020*/ 	.byte	0x01, 0x41
	.zero		2


	//----- nvinfo : EIATTR_SPARSE_MMA_MASK
	.align		4
        /*0024*/ 	.byte	0x03, 0x50
        /*0026*/ 	.short	0x0000


	//----- nvinfo : EIATTR_TCGEN05_2CTA_USED
	.align		4
        /*0028*/ 	.byte	0x01, 0x52
	.zero		2


	//----- nvinfo : EIATTR_MAXREG_COUNT
	.align		4
        /*002c*/ 	.byte	0x03, 0x1b
        /*002e*/ 	.short	0x00ff


	//----- nvinfo : EIATTR_NUM_BARRIERS
	.align		4
        /*0030*/ 	.byte	0x02, 0x4c
        /*0032*/ 	.byte	0x07
	.zero		1


	//----- nvinfo : EIATTR_EXTERNS
	.align		4
        /*0034*/ 	.byte	0x04, 0x0f
        /*0036*/ 	.short	(.L_38 - .L_37)


	//   ....[0]....
	.align		4
.L_37:
        /*0038*/ 	.word	index@(__assertfail)


	//----- nvinfo : EIATTR_MERCURY_ISA_VERSION
	.align		4
.L_38:
        /*003c*/ 	.byte	0x03, 0x5f
        /*003e*/ 	.short	0x0101


	//----- nvinfo : EIATTR_INT_WARP_WIDE_INSTR_OFFSETS
	.align		4
        /*0040*/ 	.byte	0x04, 0x31
        /*0042*/ 	.short	(.L_40 - .L_39)


	//   ....[0]....
.L_39:
        /*0044*/ 	.word	0x00000e40


	//   ....[1]....
        /*0048*/ 	.word	0x00000ee0


	//   ....[2]....
        /*004c*/ 	.word	0x000045a0


	//   ....[3]....
        /*0050*/ 	.word	0x000045c0


	//   ....[4]....
        /*0054*/ 	.word	0x000045f0


	//   ....[5]....
        /*0058*/ 	.word	0x00005130


	//   ....[6]....
        /*005c*/ 	.word	0x000051a0


	//   ....[7]....
        /*0060*/ 	.word	0x00005280


	//   ....[8]....
        /*0064*/ 	.word	0x00005300


	//   ....[9]....
        /*0068*/ 	.word	0x00005400


	//   ....[10]....
        /*006c*/ 	.word	0x00005480


	//   ....[11]....
        /*0070*/ 	.word	0x00005570


	//   ....[12]....
        /*0074*/ 	.word	0x00005620


	//----- nvinfo : EIATTR_COOP_GROUP_MASK_REGIDS
	.align		4
.L_40:
        /*0078*/ 	.byte	0x04, 0x29
        /*007a*/ 	.short	(.L_42 - .L_41)


	//   ....[0]....
.L_41:
        /*007c*/ 	.word	0xffffffff


	//   ....[1]....
        /*0080*/ 	.word	0xffffffff


	//   ....[2]....
        /*0084*/ 	.word	0xffffffff


	//   ....[3]....
        /*0088*/ 	.word	0xffffffff


	//   ....[4]....
        /*008c*/ 	.word	0xffffffff


	//   ....[5]....
        /*0090*/ 	.word	0xffffffff


	//   ....[6]....
        /*0094*/ 	.word	0xffffffff


	//   ....[7]....
        /*0098*/ 	.word	0xffffffff


	//   ....[8]....
        /*009c*/ 	.word	0xffffffff


	//   ....[9]....
        /*00a0*/ 	.word	0xffffffff


	//   ....[10]....
        /*00a4*/ 	.word	0xffffffff


	//   ....[11]....
        /*00a8*/ 	.word	0xffffffff


	//   ....[12]....
        /*00ac*/ 	.word	0xffffffff


	//   ....[13]....
        /*00b0*/ 	.word	0xffffffff


	//----- nvinfo : EIATTR_COOP_GROUP_INSTR_OFFSETS
	.align		4
.L_42:
        /*00b4*/ 	.byte	0x04, 0x28
        /*00b6*/ 	.short	(.L_44 - .L_43)


	//   ....[0]....
.L_43:
        /*00b8*/ 	.word	0x000000b0


	//   ....[1]....
        /*00bc*/ 	.word	0x00000520


	//   ....[2]....
        /*00c0*/ 	.word	0x000007f0


	//   ....[3]....
        /*00c4*/ 	.word	0x00000980


	//   ....[4]....
        /*00c8*/ 	.word	0x00000a70


	//   ....[5]....
        /*00cc*/ 	.word	0x00000bd0


	//   ....[6]....
        /*00d0*/ 	.word	0x00000d20


	//   ....[7]....
        /*00d4*/ 	.word	0x00000f60


	//   ....[8]....
        /*00d8*/ 	.word	0x000022d0


	//   ....[9]....
        /*00dc*/ 	.word	0x00003580


	//   ....[10]....
        /*00e0*/ 	.word	0x00003a50


	//   ....[11]....
        /*00e4*/ 	.word	0x00003a80


	//   ....[12]....
        /*00e8*/ 	.word	0x000044a0


	//   ....[13]....
        /*00ec*/ 	.word	0x000046b0


	//----- nvinfo : EIATTR_VRC_CTA_INIT_COUNT
	.align		4
.L_44:
        /*00f0*/ 	.byte	0x02, 0x4a
        /*00f2*/ 	.byte	0x80
	.zero		1


	//----- nvinfo : EIATTR_SYSCALL_OFFSETS
	.align		4
        /*00f4*/ 	.byte	0x04, 0x46
        /*00f6*/ 	.short	(.L_46 - .L_45)


	//   ....[0]....
.L_45:
        /*00f8*/ 	.word	0x000062a0


	//   ....[1]....
        /*00fc*/ 	.word	0x000063e0


	//   ....[2]....
        /*0100*/ 	.word	0x00006c70


	//   ....[3]....
        /*0104*/ 	.word	0x00008290


	//   ....[4]....
        /*0108*/ 	.word	0x00009840


	//   ....[5]....
        /*010c*/ 	.word	0x0000ae10


	//----- nvinfo : EIATTR_MBARRIER_INSTR_OFFSETS
	.align		4
.L_46:
        /*0110*/ 	.byte	0x04, 0x39
        /*0112*/ 	.short	(.L_48 - .L_47)


	//   ....[0]....
.L_47:
        /*0114*/ 	.word	0x00000670
        /*0118*/ 	.word	0x000000ff
        /*011c*/ 	.word	0x00000000
        /*0120*/ 	.short	0x0100
        /*0122*/ 	.byte	0x04
	.zero		1


	//   ....[1]....
        /*0124*/ 	.word	0x00000680
        /*0128*/ 	.word	0x000000ff
        /*012c*/ 	.word	0x00000058
        /*0130*/ 	.short	0x0100
        /*0132*/ 	.byte	0x04
	.zero		1


	//   ....[2]....
        /*0134*/ 	.word	0x00000690
        /*0138*/ 	.word	0x000000ff
        /*013c*/ 	.word	0x00000008
        /*0140*/ 	.short	0x0100
        /*0142*/ 	.byte	0x04
	.zero		1


	//   ....[3]....
        /*0144*/ 	.word	0x000006a0
        /*0148*/ 	.word	0x000000ff
        /*014c*/ 	.word	0x00000060
        /*0150*/ 	.short	0x0100
        /*0152*/ 	.byte	0x04
	.zero		1


	//   ....[4]....
        /*0154*/ 	.word	0x000006b0
        /*0158*/ 	.word	0x000000ff
        /*015c*/ 	.word	0x00000010
        /*0160*/ 	.short	0x0100
        /*0162*/ 	.byte	0x04
	.zero		1


	//   ....[5]....
        /*0164*/ 	.word	0x000006c0
        /*0168*/ 	.word	0x000000ff
        /*016c*/ 	.word	0x00000068
        /*0170*/ 	.short	0x0100
        /*0172*/ 	.byte	0x04
	.zero		1


	//   ....[6]....
        /*0174*/ 	.word	0x000006d0
        /*0178*/ 	.word	0x000000ff
        /*017c*/ 	.word	0x00000018
        /*0180*/ 	.short	0x0100
        /*0182*/ 	.byte	0x04
	.zero		1


	//   ....[7]....
        /*0184*/ 	.word	0x000006e0
        /*0188*/ 	.word	0x000000ff
        /*018c*/ 	.word	0x00000070
        /*0190*/ 	.short	0x0100
        /*0192*/ 	.byte	0x04
	.zero		1


	//   ....[8]....
        /*0194*/ 	.word	0x000006f0
        /*0198*/ 	.word	0x000000ff
        /*019c*/ 	.word	0x00000020
        /*01a0*/ 	.short	0x0100
        /*01a2*/ 	.byte	0x04
	.zero		1


	//   ....[9]....
        /*01a4*/ 	.word	0x00000700
        /*01a8*/ 	.word	0x000000ff
        /*01ac*/ 	.word	0x00000078
        /*01b0*/ 	.short	0x0100
        /*01b2*/ 	.byte	0x04
	.zero		1


	//   ....[10]....
        /*01b4*/ 	.word	0x00000710
        /*01b8*/ 	.word	0x000000ff
        /*01bc*/ 	.word	0x00000028
        /*01c0*/ 	.short	0x0100
        /*01c2*/ 	.byte	0x04
	.zero		1


	//   ....[11]....
        /*01c4*/ 	.word	0x00000720
        /*01c8*/ 	.word	0x000000ff
        /*01cc*/ 	.word	0x00000080
        /*01d0*/ 	.short	0x0100
        /*01d2*/ 	.byte	0x04
	.zero		1


	//   ....[12]....
        /*01d4*/ 	.word	0x00000730
        /*01d8*/ 	.word	0x000000ff
        /*01dc*/ 	.word	0x00000030
        /*01e0*/ 	.short	0x0100
        /*01e2*/ 	.byte	0x04
	.zero		1


	//   ....[13]....
        /*01e4*/ 	.word	0x00000740
        /*01e8*/ 	.word	0x000000ff
        /*01ec*/ 	.word	0x00000088
        /*01f0*/ 	.short	0x0100
        /*01f2*/ 	.byte	0x04
	.zero		1


	//   ....[14]....
        /*01f4*/ 	.word	0x00000750
        /*01f8*/ 	.word	0x000000ff
        /*01fc*/ 	.word	0x00000038
        /*0200*/ 	.short	0x0100
        /*0202*/ 	.byte	0x04
	.zero		1


	//   ....[15]....
        /*0204*/ 	.word	0x00000760
        /*0208*/ 	.word	0x000000ff
        /*020c*/ 	.word	0x00000090
        /*0210*/ 	.short	0x0100
        /*0212*/ 	.byte	0x04
	.zero		1


	//   ....[16]....
        /*0214*/ 	.word	0x00000770
        /*0218*/ 	.word	0x000000ff
        /*021c*/ 	.word	0x00000040
        /*0220*/ 	.short	0x0100
        /*0222*/ 	.byte	0x04
	.zero		1


	//   ....[17]....
        /*0224*/ 	.word	0x00000780
        /*0228*/ 	.word	0x000000ff
        /*022c*/ 	.word	0x00000098
        /*0230*/ 	.short	0x0100
        /*0232*/ 	.byte	0x04
	.zero		1


	//   ....[18]....
        /*0234*/ 	.word	0x00000790
        /*0238*/ 	.word	0x000000ff
        /*023c*/ 	.word	0x00000048
        /*0240*/ 	.short	0x0100
        /*0242*/ 	.byte	0x04
	.zero		1


	//   ....[19]....
        /*0244*/ 	.word	0x000007a0
        /*0248*/ 	.word	0x000000ff
        /*024c*/ 	.word	0x000000a0
        /*0250*/ 	.short	0x0100
        /*0252*/ 	.byte	0x04
	.zero		1


	//   ....[20]....
        /*0254*/ 	.word	0x000007b0
        /*0258*/ 	.word	0x000000ff
        /*025c*/ 	.word	0x00000050
        /*0260*/ 	.short	0x0100
        /*0262*/ 	.byte	0x04
	.zero		1


	//   ....[21]....
        /*0264*/ 	.word	0x000007c0
        /*0268*/ 	.word	0x000000ff
        /*026c*/ 	.word	0x000000a8
        /*0270*/ 	.short	0x0100
        /*0272*/ 	.byte	0x04
	.zero		1


	//   ....[22]....
        /*0274*/ 	.word	0x000008f0
        /*0278*/ 	.word	0x000000ff
        /*027c*/ 	.word	0x000000b0
        /*0280*/ 	.short	0x0100
        /*0282*/ 	.byte	0x04
	.zero		1


	//   ....[23]....
        /*0284*/ 	.word	0x00000900
        /*0288*/ 	.word	0x000000ff
        /*028c*/ 	.word	0x000000d0
        /*0290*/ 	.short	0x0100
        /*0292*/ 	.byte	0x04
	.zero		1


	//   ....[24]....
        /*0294*/ 	.word	0x00000910
        /*0298*/ 	.word	0x000000ff
        /*029c*/ 	.word	0x000000b8
        /*02a0*/ 	.short	0x0100
        /*02a2*/ 	.byte	0x04
	.zero		1


	//   ....[25]....
        /*02a4*/ 	.word	0x00000920
        /*02a8*/ 	.word	0x000000ff
        /*02ac*/ 	.word	0x000000d8
        /*02b0*/ 	.short	0x0100
        /*02b2*/ 	.byte	0x04
	.zero		1


	//   ....[26]....
        /*02b4*/ 	.word	0x00000930
        /*02b8*/ 	.word	0x000000ff
        /*02bc*/ 	.word	0x000000c0
        /*02c0*/ 	.short	0x0100
        /*02c2*/ 	.byte	0x04
	.zero		1


	//   ....[27]....
        /*02c4*/ 	.word	0x00000940
        /*02c8*/ 	.word	0x000000ff
        /*02cc*/ 	.word	0x000000e0
        /*02d0*/ 	.short	0x0100
        /*02d2*/ 	.byte	0x04
	.zero		1


	//   ....[28]....
        /*02d4*/ 	.word	0x00000950
        /*02d8*/ 	.word	0x000000ff
        /*02dc*/ 	.word	0x000000c8
        /*02e0*/ 	.short	0x0100
        /*02e2*/ 	.byte	0x04
	.zero		1


	//   ....[29]....
        /*02e4*/ 	.word	0x00000960
        /*02e8*/ 	.word	0x000000ff
        /*02ec*/ 	.word	0x000000e8
        /*02f0*/ 	.short	0x0100
        /*02f2*/ 	.byte	0x04
	.zero		1


	//   ....[30]....
        /*02f4*/ 	.word	0x00000a40
        /*02f8*/ 	.word	0x000000ff
        /*02fc*/ 	.word	0x000000f0
        /*0300*/ 	.short	0x0100
        /*0302*/ 	.byte	0x06
	.zero		1


	//   ....[31]....
        /*0304*/ 	.word	0x00000a50
        /*0308*/ 	.word	0x000000ff
        /*030c*/ 	.word	0x000000f8
        /*0310*/ 	.short	0x0100
        /*0312*/ 	.byte	0x06
	.zero		1


	//   ....[32]....
        /*0314*/ 	.word	0x00000b80
        /*0318*/ 	.word	0x000000ff
        /*031c*/ 	.word	0x00000100
        /*0320*/ 	.short	0x0100
        /*0322*/ 	.byte	0x06
	.zero		1


	//   ....[33]....
        /*0324*/ 	.word	0x00000b90
        /*0328*/ 	.word	0x000000ff
        /*032c*/ 	.word	0x00000110
        /*0330*/ 	.short	0x0100
        /*0332*/ 	.byte	0x06
	.zero		1


	//   ....[34]....
        /*0334*/ 	.word	0x00000ba0
        /*0338*/ 	.word	0x000000ff
        /*033c*/ 	.word	0x00000108
        /*0340*/ 	.short	0x0100
        /*0342*/ 	.byte	0x06
	.zero		1


	//   ....[35]....
        /*0344*/ 	.word	0x00000bb0
        /*0348*/ 	.word	0x000000ff
        /*034c*/ 	.word	0x00000118
        /*0350*/ 	.short	0x0100
        /*0352*/ 	.byte	0x06
	.zero		1


	//   ....[36]....
        /*0354*/ 	.word	0x00000cd0
        /*0358*/ 	.word	0x000000ff
        /*035c*/ 	.word	0x00000120
        /*0360*/ 	.short	0x0100
        /*0362*/ 	.byte	0x04
	.zero		1


	//   ....[37]....
        /*0364*/ 	.word	0x00000ce0
        /*0368*/ 	.word	0x000000ff
        /*036c*/ 	.word	0x00000130
        /*0370*/ 	.short	0x0100
        /*0372*/ 	.byte	0x04
	.zero		1


	//   ....[38]....
        /*0374*/ 	.word	0x00000cf0
        /*0378*/ 	.word	0x000000ff
        /*037c*/ 	.word	0x00000128
        /*0380*/ 	.short	0x0100
        /*0382*/ 	.byte	0x04
	.zero		1


	//   ....[39]....
        /*0384*/ 	.word	0x00000d00
        /*0388*/ 	.word	0x000000ff
        /*038c*/ 	.word	0x00000138
        /*0390*/ 	.short	0x0100
        /*0392*/ 	.byte	0x04
	.zero		1


	//   ....[40]....
        /*0394*/ 	.word	0x00000df0
        /*0398*/ 	.word	0x000000ff
        /*039c*/ 	.word	0x00000140
        /*03a0*/ 	.short	0x0100
        /*03a2*/ 	.byte	0x04
	.zero		1


	//   ....[41]....
        /*03a4*/ 	.word	0x00000e00
        /*03a8*/ 	.word	0x000000ff
        /*03ac*/ 	.word	0x00000150
        /*03b0*/ 	.short	0x0100
        /*03b2*/ 	.byte	0x04
	.zero		1


	//   ....[42]....
        /*03b4*/ 	.word	0x00000e10
        /*03b8*/ 	.word	0x000000ff
        /*03bc*/ 	.word	0x00000148
        /*03c0*/ 	.short	0x0100
        /*03c2*/ 	.byte	0x04
	.zero		1


	//   ....[43]....
        /*03c4*/ 	.word	0x00000e20
        /*03c8*/ 	.word	0x000000ff
        /*03cc*/ 	.word	0x00000158
        /*03d0*/ 	.short	0x0100
        /*03d2*/ 	.byte	0x04
	.zero		1


	//   ....[44]....
        /*03d4*/ 	.word	0x00000f20
        /*03d8*/ 	.word	0x000000ff
        /*03dc*/ 	.word	0x00000160
        /*03e0*/ 	.short	0x0100
        /*03e2*/ 	.byte	0x06
	.zero		1


	//   ....[45]....
        /*03e4*/ 	.word	0x00001af0
        /*03e8*/ 	.word	0x00000003
        /*03ec*/ 	.word	0x00000150
        /*03f0*/ 	.short	0x010a
        /*03f2*/ 	.byte	0xff
	.zero		1


	//   ....[46]....
        /*03f4*/ 	.word	0x00001b20
        /*03f8*/ 	.word	0x00000003
        /*03fc*/ 	.word	0x00000140
        /*0400*/ 	.short	0x0101
        /*0402*/ 	.byte	0xff
	.zero		1


	//   ....[47]....
        /*0404*/ 	.word	0x00001be0
        /*0408*/ 	.word	0x000000ff
        /*040c*/ 	.word	0x00000058
        /*0410*/ 	.short	0x010a
        /*0412*/ 	.byte	0x04
	.zero		1


	//   ....[48]....
        /*0414*/ 	.word	0x00001cb0
        /*0418*/ 	.word	0x000000ff
        /*041c*/ 	.word	0x00000058
        /*0420*/ 	.short	0x010a
        /*0422*/ 	.byte	0x21
	.zero		1


	//   ....[49]....
        /*0424*/ 	.word	0x00001e60
        /*0428*/ 	.word	0x000000ff
        /*042c*/ 	.word	0x00000058
        /*0430*/ 	.short	0x010a
        /*0432*/ 	.byte	0x05
	.zero		1


	//   ....[50]....
        /*0434*/ 	.word	0x00001f70
        /*0438*/ 	.word	0x000000ff
        /*043c*/ 	.word	0x000000f8
        /*0440*/ 	.short	0x0101
        /*0442*/ 	.byte	0x06
	.zero		1


	//   ....[51]....
        /*0444*/ 	.word	0x00001f90
        /*0448*/ 	.word	0x000000ff
        /*044c*/ 	.word	0x00000058
        /*0450*/ 	.short	0x010a
        /*0452*/ 	.byte	0x04
	.zero		1


	//   ....[52]....
        /*0454*/ 	.word	0x00002010
        /*0458*/ 	.word	0x000000ff
        /*045c*/ 	.word	0x00000058
        /*0460*/ 	.short	0x010a
        /*0462*/ 	.byte	0x11
	.zero		1


	//   ....[53]....
        /*0464*/ 	.word	0x000021a0
        /*0468*/ 	.word	0x000000ff
        /*046c*/ 	.word	0x00000058
        /*0470*/ 	.short	0x010a
        /*0472*/ 	.byte	0x05
	.zero		1


	//   ....[54]....
        /*0474*/ 	.word	0x00002300
        /*0478*/ 	.word	0x00000003
        /*047c*/ 	.word	0x00000100
        /*0480*/ 	.short	0x010a
        /*0482*/ 	.byte	0xff
	.zero		1


	//   ....[55]....
        /*0484*/ 	.word	0x00002450
        /*0488*/ 	.word	0x00000000
        /*048c*/ 	.word	0x00000000
        /*0490*/ 	.short	0x0101
        /*0492*/ 	.byte	0xff
	.zero		1


	//   ....[56]....
        /*0494*/ 	.word	0x00002a10
        /*0498*/ 	.word	0x000000ff
        /*049c*/ 	.word	0x00000000
        /*04a0*/ 	.short	0x010a
        /*04a2*/ 	.byte	0x04
	.zero		1


	//   ....[57]....
        /*04a4*/ 	.word	0x00002aa0
        /*04a8*/ 	.word	0x000000ff
        /*04ac*/ 	.word	0x00000000
        /*04b0*/ 	.short	0x010a
        /*04b2*/ 	.byte	0x05
	.zero		1


	//   ....[58]....
        /*04b4*/ 	.word	0x00002b30
        /*04b8*/ 	.word	0x000000ff
        /*04bc*/ 	.word	0x00000000
        /*04c0*/ 	.short	0x010a
        /*04c2*/ 	.byte	0x05
	.zero		1


	//   ....[59]....
        /*04c4*/ 	.word	0x00002bc0
        /*04c8*/ 	.word	0x000000ff
        /*04cc*/ 	.word	0x00000000
        /*04d0*/ 	.short	0x010a
        /*04d2*/ 	.byte	0x05
	.zero		1


	//   ....[60]....
        /*04d4*/ 	.word	0x00002c50
        /*04d8*/ 	.word	0x000000ff
        /*04dc*/ 	.word	0x00000000
        /*04e0*/ 	.short	0x010a
        /*04e2*/ 	.byte	0x05
	.zero		1


	//   ....[61]....
        /*04e4*/ 	.word	0x00002ce0
        /*04e8*/ 	.word	0x000000ff
        /*04ec*/ 	.word	0x00000000
        /*04f0*/ 	.short	0x010a
        /*04f2*/ 	.byte	0x05
	.zero		1


	//   ....[62]....
        /*04f4*/ 	.word	0x00002d70
        /*04f8*/ 	.word	0x000000ff
        /*04fc*/ 	.word	0x00000000
        /*0500*/ 	.short	0x010a
        /*0502*/ 	.byte	0x05
	.zero		1


	//   ....[63]....
        /*0504*/ 	.word	0x00002e00
        /*0508*/ 	.word	0x000000ff
        /*050c*/ 	.word	0x00000000
        /*0510*/ 	.short	0x010a
        /*0512*/ 	.byte	0x05
	.zero		1


	//   ....[64]....
        /*0514*/ 	.word	0x00002e90
        /*0518*/ 	.word	0x000000ff
        /*051c*/ 	.word	0x00000000
        /*0520*/ 	.short	0x010a
        /*0522*/ 	.byte	0x05
	.zero		1


	//   ....[65]....
        /*0524*/ 	.word	0x00002f20
        /*0528*/ 	.word	0x000000ff
        /*052c*/ 	.word	0x00000000
        /*0530*/ 	.short	0x010a
        /*0532*/ 	.byte	0x05
	.zero		1


	//   ....[66]....
        /*0534*/ 	.word	0x00002fc0
        /*0538*/ 	.word	0x00000000
        /*053c*/ 	.word	0x00000000
        /*0540*/ 	.short	0x010a
        /*0542*/ 	.byte	0xff
	.zero		1


	//   ....[67]....
        /*0544*/ 	.word	0x000030e0
        /*0548*/ 	.word	0x00000000
        /*054c*/ 	.word	0x00000140
        /*0550*/ 	.short	0x010a
        /*0552*/ 	.byte	0xff
	.zero		1


	//   ....[68]....
        /*0554*/ 	.word	0x00003150
        /*0558*/ 	.word	0x00000004
        /*055c*/ 	.word	0x00000000
        /*0560*/ 	.short	0x0101
        /*0562*/ 	.byte	0xff
	.zero		1


	//   ....[69]....
        /*0564*/ 	.word	0x00003170
        /*0568*/ 	.word	0x000000ff
        /*056c*/ 	.word	0x00000110
        /*0570*/ 	.short	0x010a
        /*0572*/ 	.byte	0x04
	.zero		1


	//   ....[70]....
        /*0574*/ 	.word	0x00003290
        /*0578*/ 	.word	0x00000000
        /*057c*/ 	.word	0x00000100
        /*0580*/ 	.short	0x010a
        /*0582*/ 	.byte	0xff
	.zero		1


	//   ....[71]....
        /*0584*/ 	.word	0x00003390
        /*0588*/ 	.word	0x00000000
        /*058c*/ 	.word	0x00000000
        /*0590*/ 	.short	0x0101
        /*0592*/ 	.byte	0xff
	.zero		1


	//   ....[72]....
        /*0594*/ 	.word	0x00003420
        /*0598*/ 	.word	0x000000ff
        /*059c*/ 	.word	0x00000110
        /*05a0*/ 	.short	0x0106
        /*05a2*/ 	.byte	0x04
	.zero		1


	//   ....[73]....
        /*05a4*/ 	.word	0x00003440
        /*05a8*/ 	.word	0x000000ff
        /*05ac*/ 	.word	0x00000110
        /*05b0*/ 	.short	0x010a
        /*05b2*/ 	.byte	0x04
	.zero		1


	//   ....[74]....
        /*05b4*/ 	.word	0x000034d0
        /*05b8*/ 	.word	0x000000ff
        /*05bc*/ 	.word	0x00000110
        /*05c0*/ 	.short	0x0106
        /*05c2*/ 	.byte	0x07
	.zero		1


	//   ....[75]....
        /*05c4*/ 	.word	0x00003510
        /*05c8*/ 	.word	0x00000000
        /*05cc*/ 	.word	0x00000110
        /*05d0*/ 	.short	0x010a
        /*05d2*/ 	.byte	0xff
	.zero		1


	//   ....[76]....
        /*05d4*/ 	.word	0x00003750
        /*05d8*/ 	.word	0x000000ff
        /*05dc*/ 	.word	0x00000008
        /*05e0*/ 	.short	0x010a
        /*05e2*/ 	.byte	0x05
	.zero		1


	//   ....[77]....
        /*05e4*/ 	.word	0x00003770
        /*05e8*/ 	.word	0x000000ff
        /*05ec*/ 	.word	0x00000008
        /*05f0*/ 	.short	0x010a
        /*05f2*/ 	.byte	0x05
	.zero		1


	//   ....[78]....
        /*05f4*/ 	.word	0x00003900
        /*05f8*/ 	.word	0x000000ff
        /*05fc*/ 	.word	0x00000008
        /*0600*/ 	.short	0x010a
        /*0602*/ 	.byte	0x05
	.zero		1


	//   ....[79]....
        /*0604*/ 	.word	0x00003920
        /*0608*/ 	.word	0x000000ff
        /*060c*/ 	.word	0x00000008
        /*0610*/ 	.short	0x010a
        /*0612*/ 	.byte	0x05
	.zero		1


	//   ....[80]....
        /*0614*/ 	.word	0x000039e0
        /*0618*/ 	.word	0x000000ff
        /*061c*/ 	.word	0x00000000
        /*0620*/ 	.short	0x0101
        /*0622*/ 	.byte	0x04
	.zero		1


	//   ....[81]....
        /*0624*/ 	.word	0x00003ce0
        /*0628*/ 	.word	0x00000000
        /*062c*/ 	.word	0x00000100
        /*0630*/ 	.short	0x010a
        /*0632*/ 	.byte	0xff
	.zero		1


	//   ....[82]....
        /*0634*/ 	.word	0x00003da0
        /*0638*/ 	.word	0x00000000
        /*063c*/ 	.word	0x00000000
        /*0640*/ 	.short	0x0101
        /*0642*/ 	.byte	0xff
	.zero		1


	//   ....[83]....
        /*0644*/ 	.word	0x00003e60
        /*0648*/ 	.word	0x000000ff
        /*064c*/ 	.word	0x00000000
        /*0650*/ 	.short	0x010a
        /*0652*/ 	.byte	0x04
	.zero		1


	//   ....[84]....
        /*0654*/ 	.word	0x00003e70
        /*0658*/ 	.word	0x000000ff
        /*065c*/ 	.word	0x00000130
        /*0660*/ 	.short	0x010a
        /*0662*/ 	.byte	0x17
	.zero		1


	//   ....[85]....
        /*0664*/ 	.word	0x00003f20
        /*0668*/ 	.word	0x000000ff
        /*066c*/ 	.word	0x00000000
        /*0670*/ 	.short	0x010a
        /*0672*/ 	.byte	0x05
	.zero		1


	//   ....[86]....
        /*0674*/ 	.word	0x00004060
        /*0678*/ 	.word	0x000000ff
        /*067c*/ 	.word	0x00000000
        /*0680*/ 	.short	0x010a
        /*0682*/ 	.byte	0x04
	.zero		1


	//   ....[87]....
        /*0684*/ 	.word	0x000042b0
        /*0688*/ 	.word	0x000000ff
        /*068c*/ 	.word	0x00000000
        /*0690*/ 	.short	0x010a
        /*0692*/ 	.byte	0x04
	.zero		1


	//   ....[88]....
        /*0694*/ 	.word	0x00004350
        /*0698*/ 	.word	0x00000000
        /*069c*/ 	.word	0x00000000
        /*06a0*/ 	.short	0x010a
        /*06a2*/ 	.byte	0xff
	.zero		1


	//   ....[89]....
        /*06a4*/ 	.word	0x00004390
        /*06a8*/ 	.word	0x00000000
        /*06ac*/ 	.word	0x00000000
        /*06b0*/ 	.short	0x010a
        /*06b2*/ 	.byte	0xff
	.zero		1


	//   ....[90]....
        /*06b4*/ 	.word	0x00004400
        /*06b8*/ 	.word	0x000000ff
        /*06bc*/ 	.word	0x00000000
        /*06c0*/ 	.short	0x0101
        /*06c2*/ 	.byte	0x04
	.zero		1


	//   ....[91]....
        /*06c4*/ 	.word	0x00004440
        /*06c8*/ 	.word	0x000000ff
        /*06cc*/ 	.word	0x00000160
        /*06d0*/ 	.short	0x010a
        /*06d2*/ 	.byte	0x11
	.zero		1


	//   ....[92]....
        /*06d4*/ 	.word	0x00004490
        /*06d8*/ 	.word	0x000000ff
        /*06dc*/ 	.word	0x00000000
        /*06e0*/ 	.short	0x0101
        /*06e2*/ 	.byte	0x04
	.zero		1


	//   ....[93]....
        /*06e4*/ 	.word	0x00004930
        /*06e8*/ 	.word	0x0000000c
        /*06ec*/ 	.word	0x00000100
        /*06f0*/ 	.short	0x010a
        /*06f2*/ 	.byte	0xff
	.zero		1


	//   ....[94]....
        /*06f4*/ 	.word	0x00004aa0
        /*06f8*/ 	.word	0x00000000
        /*06fc*/ 	.word	0x00000000
        /*0700*/ 	.short	0x0101
        /*0702*/ 	.byte	0xff
	.zero		1


	//   ....[95]....
        /*0704*/ 	.word	0x00004f30
        /*0708*/ 	.word	0x000000ff
        /*070c*/ 	.word	0x000000f8
        /*0710*/ 	.short	0x010a
        /*0712*/ 	.byte	0x15
	.zero		1


	//   ....[96]....
        /*0714*/ 	.word	0x000050b0
        /*0718*/ 	.word	0x000000ff
        /*071c*/ 	.word	0x000000d0
        /*0720*/ 	.short	0x010a
        /*0722*/ 	.byte	0x15
	.zero		1


	//   ....[97]....
        /*0724*/ 	.word	0x00005230
        /*0728*/ 	.word	0x000000ff
        /*072c*/ 	.word	0x000000b0
        /*0730*/ 	.short	0x010b
        /*0732*/ 	.byte	0x15
	.zero		1


	//   ....[98]....
        /*0734*/ 	.word	0x00005240
        /*0738*/ 	.word	0x000000ff
        /*073c*/ 	.word	0x00000000
        /*0740*/ 	.short	0x0101
        /*0742*/ 	.byte	0x06
	.zero		1


	//   ....[99]....
        /*0744*/ 	.word	0x00005250
        /*0748*/ 	.word	0x000000ff
        /*074c*/ 	.word	0x000000d8
        /*0750*/ 	.short	0x010a
        /*0752*/ 	.byte	0x15
	.zero		1


	//   ....[100]....
        /*0754*/ 	.word	0x000053b0
        /*0758*/ 	.word	0x000000ff
        /*075c*/ 	.word	0x000000b8
        /*0760*/ 	.short	0x010b
        /*0762*/ 	.byte	0x15
	.zero		1


	//   ....[101]....
        /*0764*/ 	.word	0x000053c0
        /*0768*/ 	.word	0x000000ff
        /*076c*/ 	.word	0x00000000
        /*0770*/ 	.short	0x0101
        /*0772*/ 	.byte	0x06
	.zero		1


	//   ....[102]....
        /*0774*/ 	.word	0x000053d0
        /*0778*/ 	.word	0x000000ff
        /*077c*/ 	.word	0x000000e0
        /*0780*/ 	.short	0x010a
        /*0782*/ 	.byte	0x15
	.zero		1


	//   ....[103]....
        /*0784*/ 	.word	0x00005520
        /*0788*/ 	.word	0x000000ff
        /*078c*/ 	.word	0x000000c0
        /*0790*/ 	.short	0x010b
        /*0792*/ 	.byte	0x15
	.zero		1


	//   ....[104]....
        /*0794*/ 	.word	0x00005530
        /*0798*/ 	.word	0x000000ff
        /*079c*/ 	.word	0x00000000
        /*07a0*/ 	.short	0x0101
        /*07a2*/ 	.byte	0x06
	.zero		1


	//   ....[105]....
        /*07a4*/ 	.word	0x00005540
        /*07a8*/ 	.word	0x000000ff
        /*07ac*/ 	.word	0x000000e8
        /*07b0*/ 	.short	0x010a
        /*07b2*/ 	.byte	0x15
	.zero		1


	//   ....[106]....
        /*07b4*/ 	.word	0x00005740
        /*07b8*/ 	.word	0x000000ff
        /*07bc*/ 	.word	0x000000c8
        /*07c0*/ 	.short	0x010b
        /*07c2*/ 	.byte	0x15
	.zero		1


	//   ....[107]....
        /*07c4*/ 	.word	0x00005750
        /*07c8*/ 	.word	0x000000ff
        /*07cc*/ 	.word	0x00000000
        /*07d0*/ 	.short	0x0101
        /*07d2*/ 	.byte	0x25
	.zero		1


	//   ....[108]....
        /*07d4*/ 	.word	0x00005780
        /*07d8*/ 	.word	0x000000ff
        /*07dc*/ 	.word	0x000000d0
        /*07e0*/ 	.short	0x010a
        /*07e2*/ 	.byte	0x15
	.zero		1


	//   ....[109]....
        /*07e4*/ 	.word	0x000057a0
        /*07e8*/ 	.word	0x000000ff
        /*07ec*/ 	.word	0x000000d8
        /*07f0*/ 	.short	0x010a
        /*07f2*/ 	.byte	0x15
	.zero		1


	//   ....[110]....
        /*07f4*/ 	.word	0x000057c0
        /*07f8*/ 	.word	0x000000ff
        /*07fc*/ 	.word	0x000000e0
        /*0800*/ 	.short	0x010a
        /*0802*/ 	.byte	0x15
	.zero		1


	//   ....[111]....
        /*0804*/ 	.word	0x00005800
        /*0808*/ 	.word	0x00000000
        /*080c*/ 	.word	0x000000e8
        /*0810*/ 	.short	0x010a
        /*0812*/ 	.byte	0xff
	.zero		1


	//   ....[112]....
        /*0814*/ 	.word	0x00005b30
        /*0818*/ 	.word	0x00000003
        /*081c*/ 	.word	0x00000100
        /*0820*/ 	.short	0x010a
        /*0822*/ 	.byte	0xff
	.zero		1


	//   ....[113]....
        /*0824*/ 	.word	0x00005cb0
        /*0828*/ 	.word	0x00000000
        /*082c*/ 	.word	0x00000000
        /*0830*/ 	.short	0x0101
        /*0832*/ 	.byte	0xff
	.zero		1


	//   ....[114]....
        /*0834*/ 	.word	0x00006810
        /*0838*/ 	.word	0x00000003
        /*083c*/ 	.word	0x000000b0
        /*0840*/ 	.short	0x010a
        /*0842*/ 	.byte	0xff
	.zero		1


	//   ....[115]....
        /*0844*/ 	.word	0x00006850
        /*0848*/ 	.word	0x000000a3
        /*084c*/ 	.word	0x00000120
        /*0850*/ 	.short	0x010a
        /*0852*/ 	.byte	0xff
	.zero		1


	//   ....[116]....
        /*0854*/ 	.word	0x00006980
        /*0858*/ 	.word	0x00000003
        /*085c*/ 	.word	0x000000b0
        /*0860*/ 	.short	0x010a
        /*0862*/ 	.byte	0xff
	.zero		1


	//   ....[117]....
        /*0864*/ 	.word	0x00006ac0
        /*0868*/ 	.word	0x00000000
        /*086c*/ 	.word	0x00000000
        /*0870*/ 	.short	0x0101
        /*0872*/ 	.byte	0xff
	.zero		1


	//   ....[118]....
        /*0874*/ 	.word	0x00006b40
        /*0878*/ 	.word	0x000000a3
        /*087c*/ 	.word	0x00000120
        /*0880*/ 	.short	0x010a
        /*0882*/ 	.byte	0xff
	.zero		1


	//   ....[119]....
        /*0884*/ 	.word	0x00007ef0
        /*0888*/ 	.word	0x000000bf
        /*088c*/ 	.word	0x000000b0
        /*0890*/ 	.short	0x010a
        /*0892*/ 	.byte	0xff
	.zero		1


	//   ....[120]....
        /*0894*/ 	.word	0x00007fc0
        /*0898*/ 	.word	0x000000bf
        /*089c*/ 	.word	0x000000b0
        /*08a0*/ 	.short	0x010a
        /*08a2*/ 	.byte	0xff
	.zero		1


	//   ....[121]....
        /*08a4*/ 	.word	0x00008100
        /*08a8*/ 	.word	0x00000000
        /*08ac*/ 	.word	0x00000000
        /*08b0*/ 	.short	0x0101
        /*08b2*/ 	.byte	0xff
	.zero		1


	//   ....[122]....
        /*08b4*/ 	.word	0x000094a0
        /*08b8*/ 	.word	0x00000000
        /*08bc*/ 	.word	0x000000b0
        /*08c0*/ 	.short	0x010a
        /*08c2*/ 	.byte	0xff
	.zero		1


	//   ....[123]....
        /*08c4*/ 	.word	0x00009570
        /*08c8*/ 	.word	0x00000000
        /*08cc*/ 	.word	0x000000b0
        /*08d0*/ 	.short	0x010a
        /*08d2*/ 	.byte	0xff
	.zero		1


	//   ....[124]....
        /*08d4*/ 	.word	0x000096b0
        /*08d8*/ 	.word	0x00000000
        /*08dc*/ 	.word	0x00000000
        /*08e0*/ 	.short	0x0101
        /*08e2*/ 	.byte	0xff
	.zero		1


	//   ....[125]....
        /*08e4*/ 	.word	0x0000aa80
        /*08e8*/ 	.word	0x00000000
        /*08ec*/ 	.word	0x000000b0
        /*08f0*/ 	.short	0x010a
        /*08f2*/ 	.byte	0xff
	.zero		1


	//   ....[126]....
        /*08f4*/ 	.word	0x0000ab50
        /*08f8*/ 	.word	0x00000000
        /*08fc*/ 	.word	0x000000b0
        /*0900*/ 	.short	0x010a
        /*0902*/ 	.byte	0xff
	.zero		1


	//   ....[127]....
        /*0904*/ 	.word	0x0000ac90
        /*0908*/ 	.word	0x00000000
        /*090c*/ 	.word	0x00000000
        /*0910*/ 	.short	0x0101
        /*0912*/ 	.byte	0xff
	.zero		1


	//   ....[128]....
        /*0914*/ 	.word	0x0000b0c0
        /*0918*/ 	.word	0x000000a3
        /*091c*/ 	.word	0x00000000
        /*0920*/ 	.short	0x0101
        /*0922*/ 	.byte	0xff
	.zero		1


	//   ....[129]....
        /*0924*/ 	.word	0x0000c130
        /*0928*/ 	.word	0x00000003
        /*092c*/ 	.word	0x00000150
        /*0930*/ 	.short	0x010a
        /*0932*/ 	.byte	0xff
	.zero		1


	//   ....[130]....
        /*0934*/ 	.word	0x0000c190
        /*0938*/ 	.word	0x00000000
        /*093c*/ 	.word	0x00000058
        /*0940*/ 	.short	0x010a
        /*0942*/ 	.byte	0xff
	.zero		1


	//   ....[131]....
        /*0944*/ 	.word	0x0000c1f0
        /*0948*/ 	.word	0x00000000
        /*094c*/ 	.word	0x00000058
        /*0950*/ 	.short	0x010a
        /*0952*/ 	.byte	0xff
	.zero		1


	//   ....[132]....
        /*0954*/ 	.word	0x0000c240
        /*0958*/ 	.word	0x00000003
        /*095c*/ 	.word	0x00000100
        /*0960*/ 	.short	0x010a
        /*0962*/ 	.byte	0xff
	.zero		1


	//   ....[133]....
        /*0964*/ 	.word	0x0000c2a0
        /*0968*/ 	.word	0x00000000
        /*096c*/ 	.word	0x00000000
        /*0970*/ 	.short	0x010a
        /*0972*/ 	.byte	0xff
	.zero		1


	//   ....[134]....
        /*0974*/ 	.word	0x0000c300
        /*0978*/ 	.word	0x00000000
        /*097c*/ 	.word	0x00000000
        /*0980*/ 	.short	0x010a
        /*0982*/ 	.byte	0xff
	.zero		1


	//   ....[135]....
        /*0984*/ 	.word	0x0000c360
        /*0988*/ 	.word	0x00000000
        /*098c*/ 	.word	0x00000000
        /*0990*/ 	.short	0x010a
        /*0992*/ 	.byte	0xff
	.zero		1


	//   ....[136]....
        /*0994*/ 	.word	0x0000c3c0
        /*0998*/ 	.word	0x00000000
        /*099c*/ 	.word	0x00000000
        /*09a0*/ 	.short	0x010a
        /*09a2*/ 	.byte	0xff
	.zero		1


	//   ....[137]....
        /*09a4*/ 	.word	0x0000c420
        /*09a8*/ 	.word	0x00000000
        /*09ac*/ 	.word	0x00000000
        /*09b0*/ 	.short	0x010a
        /*09b2*/ 	.byte	0xff
	.zero		1


	//   ....[138]....
        /*09b4*/ 	.word	0x0000c480
        /*09b8*/ 	.word	0x00000000
        /*09bc*/ 	.word	0x00000000
        /*09c0*/ 	.short	0x010a
        /*09c2*/ 	.byte	0xff
	.zero		1


	//   ....[139]....
        /*09c4*/ 	.word	0x0000c4e0
        /*09c8*/ 	.word	0x00000000
        /*09cc*/ 	.word	0x00000000
        /*09d0*/ 	.short	0x010a
        /*09d2*/ 	.byte	0xff
	.zero		1


	//   ....[140]....
        /*09d4*/ 	.word	0x0000c540
        /*09d8*/ 	.word	0x00000000
        /*09dc*/ 	.word	0x00000000
        /*09e0*/ 	.short	0x010a
        /*09e2*/ 	.byte	0xff
	.zero		1


	//   ....[141]....
        /*09e4*/ 	.word	0x0000c5a0
        /*09e8*/ 	.word	0x00000000
        /*09ec*/ 	.word	0x00000000
        /*09f0*/ 	.short	0x010a
        /*09f2*/ 	.byte	0xff
	.zero		1


	//   ....[142]....
        /*09f4*/ 	.word	0x0000c600
        /*09f8*/ 	.word	0x00000000
        /*09fc*/ 	.word	0x00000000
        /*0a00*/ 	.short	0x010a
        /*0a02*/ 	.byte	0xff
	.zero		1


	//   ....[143]....
        /*0a04*/ 	.word	0x0000c650
        /*0a08*/ 	.word	0x00000000
        /*0a0c*/ 	.word	0x00000140
        /*0a10*/ 	.short	0x010a
        /*0a12*/ 	.byte	0xff
	.zero		1


	//   ....[144]....
        /*0a14*/ 	.word	0x0000c6b0
        /*0a18*/ 	.word	0x00000000
        /*0a1c*/ 	.word	0x00000110
        /*0a20*/ 	.short	0x010a
        /*0a22*/ 	.byte	0xff
	.zero		1


	//   ....[145]....
        /*0a24*/ 	.word	0x0000c700
        /*0a28*/ 	.word	0x00000000
        /*0a2c*/ 	.word	0x00000100
        /*0a30*/ 	.short	0x010a
        /*0a32*/ 	.byte	0xff
	.zero		1


	//   ....[146]....
        /*0a34*/ 	.word	0x0000c760
        /*0a38*/ 	.word	0x00000000
        /*0a3c*/ 	.word	0x00000110
        /*0a40*/ 	.short	0x010a
        /*0a42*/ 	.byte	0xff
	.zero		1


	//   ....[147]....
        /*0a44*/ 	.word	0x0000c7c0
        /*0a48*/ 	.word	0x00000005
        /*0a4c*/ 	.word	0x00000008
        /*0a50*/ 	.short	0x010a
        /*0a52*/ 	.byte	0xff
	.zero		1


	//   ....[148]....
        /*0a54*/ 	.word	0x0000c8b0
        /*0a58*/ 	.word	0x00000003
        /*0a5c*/ 	.word	0x00000008
        /*0a60*/ 	.short	0x010a
        /*0a62*/ 	.byte	0xff
	.zero		1


	//   ....[149]....
        /*0a64*/ 	.word	0x0000c900
        /*0a68*/ 	.word	0x00000000
        /*0a6c*/ 	.word	0x00000100
        /*0a70*/ 	.short	0x010a
        /*0a72*/ 	.byte	0xff
	.zero		1


	//   ....[150]....
        /*0a74*/ 	.word	0x0000c960
        /*0a78*/ 	.word	0x00000000
        /*0a7c*/ 	.word	0x00000130
        /*0a80*/ 	.short	0x010a
        /*0a82*/ 	.byte	0xff
	.zero		1


	//   ....[151]....
        /*0a84*/ 	.word	0x0000c9c0
        /*0a88*/ 	.word	0x00000000
        /*0a8c*/ 	.word	0x00000000
        /*0a90*/ 	.short	0x010a
        /*0a92*/ 	.byte	0xff
	.zero		1


	//   ....[152]....
        /*0a94*/ 	.word	0x0000ca20
        /*0a98*/ 	.word	0x00000000
        /*0a9c*/ 	.word	0x00000000
        /*0aa0*/ 	.short	0x010a
        /*0aa2*/ 	.byte	0xff
	.zero		1


	//   ....[153]....
        /*0aa4*/ 	.word	0x0000ca80
        /*0aa8*/ 	.word	0x00000000
        /*0aac*/ 	.word	0x00000160
        /*0ab0*/ 	.short	0x010a
        /*0ab2*/ 	.byte	0xff
	.zero		1


	//   ....[154]....
        /*0ab4*/ 	.word	0x0000cad0
        /*0ab8*/ 	.word	0x0000000c
        /*0abc*/ 	.word	0x00000100
        /*0ac0*/ 	.short	0x010a
        /*0ac2*/ 	.byte	0xff
	.zero		1


	//   ....[155]....
        /*0ac4*/ 	.word	0x0000cb30
        /*0ac8*/ 	.word	0x00000000
        /*0acc*/ 	.word	0x000000f8
        /*0ad0*/ 	.short	0x010a
        /*0ad2*/ 	.byte	0xff
	.zero		1


	//   ....[156]....
        /*0ad4*/ 	.word	0x0000cb90
        /*0ad8*/ 	.word	0x00000000
        /*0adc*/ 	.word	0x000000d0
        /*0ae0*/ 	.short	0x010a
        /*0ae2*/ 	.byte	0xff
	.zero		1


	//   ....[157]....
        /*0ae4*/ 	.word	0x0000cbf0
        /*0ae8*/ 	.word	0x00000000
        /*0aec*/ 	.word	0x000000d8
        /*0af0*/ 	.short	0x010a
        /*0af2*/ 	.byte	0xff
	.zero		1


	//   ....[158]....
        /*0af4*/ 	.word	0x0000cc50
        /*0af8*/ 	.word	0x00000000
        /*0afc*/ 	.word	0x000000e0
        /*0b00*/ 	.short	0x010a
        /*0b02*/ 	.byte	0xff
	.zero		1


	//   ....[159]....
        /*0b04*/ 	.word	0x0000ccb0
        /*0b08*/ 	.word	0x00000000
        /*0b0c*/ 	.word	0x000000e8
        /*0b10*/ 	.short	0x010a
        /*0b12*/ 	.byte	0xff
	.zero		1


	//   ....[160]....
        /*0b14*/ 	.word	0x0000cd10
        /*0b18*/ 	.word	0x00000000
        /*0b1c*/ 	.word	0x000000d0
        /*0b20*/ 	.short	0x010a
        /*0b22*/ 	.byte	0xff
	.zero		1


	//   ....[161]....
        /*0b24*/ 	.word	0x0000cd70
        /*0b28*/ 	.word	0x00000000
        /*0b2c*/ 	.word	0x000000d8
        /*0b30*/ 	.short	0x010a
        /*0b32*/ 	.byte	0xff
	.zero		1


	//   ....[162]....
        /*0b34*/ 	.word	0x0000cdd0
        /*0b38*/ 	.word	0x00000000
        /*0b3c*/ 	.word	0x000000e0
        /*0b40*/ 	.short	0x010a
        /*0b42*/ 	.byte	0xff
	.zero		1


	//   ....[163]....
        /*0b44*/ 	.word	0x0000ce20
        /*0b48*/ 	.word	0x00000003
        /*0b4c*/ 	.word	0x00000100
        /*0b50*/ 	.short	0x010a
        /*0b52*/ 	.byte	0xff
	.zero		1


	//   ....[164]....
        /*0b54*/ 	.word	0x0000ce70
        /*0b58*/ 	.word	0x00000003
        /*0b5c*/ 	.word	0x000000b0
        /*0b60*/ 	.short	0x010a
        /*0b62*/ 	.byte	0xff
	.zero		1


	//   ....[165]....
        /*0b64*/ 	.word	0x0000cec0
        /*0b68*/ 	.word	0x000000a3
        /*0b6c*/ 	.word	0x00000120
        /*0b70*/ 	.short	0x010a
        /*0b72*/ 	.byte	0xff
	.zero		1


	//   ....[166]....
        /*0b74*/ 	.word	0x0000cf10
        /*0b78*/ 	.word	0x000000bf
        /*0b7c*/ 	.word	0x000000b0
        /*0b80*/ 	.short	0x010a
        /*0b82*/ 	.byte	0xff
	.zero		1


	//   ....[167]....
        /*0b84*/ 	.word	0x0000cf60
        /*0b88*/ 	.word	0x00000000
        /*0b8c*/ 	.word	0x000000b0
        /*0b90*/ 	.short	0x010a
        /*0b92*/ 	.byte	0xff
	.zero		1


	//   ....[168]....
        /*0b94*/ 	.word	0x0000cfb0
        /*0b98*/ 	.word	0x00000000
        /*0b9c*/ 	.word	0x000000b0
        /*0ba0*/ 	.short	0x010a
        /*0ba2*/ 	.byte	0xff
	.zero		1


	//----- nvinfo : EIATTR_NUM_MBARRIERS
	.align		4
.L_48:
        /*0ba4*/ 	.byte	0x03, 0x38
        /*0ba6*/ 	.short	0x002d


	//----- nvinfo : EIATTR_EXIT_INSTR_OFFSETS
	.align		4
        /*0ba8*/ 	.byte	0x04, 0x1c
        /*0baa*/ 	.short	(.L_50 - .L_49)


	//   ....[0]....
.L_49:
        /*0bac*/ 	.word	0x00002ff0


	//   ....[1]....
        /*0bb0*/ 	.word	0x000034e0


	//   ....[2]....
        /*0bb4*/ 	.word	0x00003540


	//   ....[3]....
        /*0bb8*/ 	.word	0x000046c0


	//   ....[4]....
        /*0bbc*/ 	.word	0x00005830


	//   ....[5]....
        /*0bc0*/ 	.word	0x00005870


	//   ....[6]....
        /*0bc4*/ 	.word	0x0000c120


	//----- nvinfo : EIATTR_MAX_THREADS
	.align		4
.L_50:
        /*0bc8*/ 	.byte	0x04, 0x05
        /*0bca*/ 	.short	(.L_52 - .L_51)
.L_51:
        /*0bcc*/ 	.word	0x00000100
        /*0bd0*/ 	.word	0x00000001
        /*0bd4*/ 	.word	0x00000001


	//----- nvinfo : EIATTR_CRS_STACK_SIZE
	.align		4
.L_52:
        /*0bd8*/ 	.byte	0x04, 0x1e
        /*0bda*/ 	.short	(.L_54 - .L_53)
.L_53:
        /*0bdc*/ 	.word	0x00000000


	//----- nvinfo : EIATTR_CBANK_PARAM_SIZE
	.align		4
.L_54:
        /*0be0*/ 	.byte	0x03, 0x19
        /*0be2*/ 	.short	0x0800


	//----- nvinfo : EIATTR_PARAM_CBANK
	.align		4
        /*0be4*/ 	.byte	0x04, 0x0a
        /*0be6*/ 	.short	(.L_56 - .L_55)
	.align		4
.L_55:
        /*0be8*/ 	.word	index@(.nv.constant0._ZN7cutlass13device_kernelINS_4gemm6kernel13GemmUniversalIN4cute5tupleIJiiiiEEENS1_10collective13CollectiveMmaINS1_35MainloopSm100TmaUmmaWarpSpecializedILi11ELi2ELi2ENS5_IJNS4_1CILi2EEESB_NSA_ILi1EEEEEEEENS5_IJNSA_ILi256EEESF_NSA_ILi64EEEEEENS_12float_e4m3_tENS5_IJlSC_lEEESI_SJ_NS4_8TiledMMAINS4_8MMA_AtomIJNS4_10MMA_TraitsINS4_25SM100_MMA_F8F6F4_2x1SM_SSEJSI_SI_fSF_SF_NS4_17integral_constantINS4_4UMMA5MajorELSQ_0EEESR_NSO_INSP_7ScaleInELSS_0EEEST_EEEEEENS4_6LayoutINS5_IJSC_SC_SC_EEENS5_IJNSA_ILi0EEESY_SY_EEEEENS5_IJNS4_10UnderscoreES11_S11_EEEEENS4_28SM100_TMA_2SM_LOAD_MULTICASTENS4_14ComposedLayoutINS4_7SwizzleILi2ELi4ELi3EEENS4_18smem_ptr_flag_bitsILi8EEENSW_INS5_IJNSA_ILi8EEESG_EEENS5_IJSG_SC_EEEEEEEvNS4_8identityENS4_18SM100_TMA_2SM_LOADES1E_vS1F_EENS_8epilogue10collective18CollectiveEpilogueINS1I_23Sm100TmaWarpSpecializedILi4ELi2ELi64ELb0ELb0EEEJNS5_IJNSA_ILi128EEESF_SG_EEENS5_IJNSW_IS1N_SC_EENSW_ISG_SC_EEEEESI_SJ_SI_SJ_NS1I_6fusion15FusionCallbacksIS1M_NS1S_17LinearCombinationISI_fSI_fLNS_15FloatRoundStyleE2EEES1O_S1R_JEEENS4_5SM1004TMEM4LOAD26SM100_TMEM_LOAD_32dp32b64xENS4_13SM90_TMA_LOADES1E_NS4_39AutoVectorizingCopyWithAssumedAlignmentILi128EEENS4_14SM90_TMA_STOREES1E_S24_S24_EEEvvEEEEvNT_6ParamsE)
        /*0bec*/ 	.short	0x0380
        /*0bee*/ 	.short	0x0800


	//----- nvinfo : EIATTR_SW_WAR
	.align		4
.L_56:
        /*0bf0*/ 	.byte	0x04, 0x36
        /*0bf2*/ 	.short	(.L_58 - .L_57)
.L_57:
        /*0bf4*/ 	.word	0x00000008
.L_58:


//--------------------- .nv.callgraph             --------------------------
	.section	.nv.callgraph,"",@"SHT_CUDA_CALLGRAPH"
	.align	4
	.sectionentsize	8
	.align		4
        /*0000*/ 	.word	0x00000000
	.align		4
        /*0004*/ 	.word	0xffffffff
	.align		4
        /*0008*/ 	.word	index@(_ZN7cutlass13device_kernelINS_4gemm6kernel13GemmUniversalIN4cute5tupleIJiiiiEEENS1_10collective13CollectiveMmaINS1_35MainloopSm100TmaUmmaWarpSpecializedILi11ELi2ELi2ENS5_IJNS4_1CILi2EEESB_NSA_ILi1EEEEEEEENS5_IJNSA_ILi256EEESF_NSA_ILi64EEEEEENS_12float_e4m3_tENS5_IJlSC_lEEESI_SJ_NS4_8TiledMMAINS4_8MMA_AtomIJNS4_10MMA_TraitsINS4_25SM100_MMA_F8F6F4_2x1SM_SSEJSI_SI_fSF_SF_NS4_17integral_constantINS4_4UMMA5MajorELSQ_0EEESR_NSO_INSP_7ScaleInELSS_0EEEST_EEEEEENS4_6LayoutINS5_IJSC_SC_SC_EEENS5_IJNSA_ILi0EEESY_SY_EEEEENS5_IJNS4_10UnderscoreES11_S11_EEEEENS4_28SM100_TMA_2SM_LOAD_MULTICASTENS4_14ComposedLayoutINS4_7SwizzleILi2ELi4ELi3EEENS4_18smem_ptr_flag_bitsILi8EEENSW_INS5_IJNSA_ILi8EEESG_EEENS5_IJSG_SC_EEEEEEEvNS4_8identityENS4_18SM100_TMA_2SM_LOADES1E_vS1F_EENS_8epilogue10collective18CollectiveEpilogueINS1I_23Sm100TmaWarpSpecializedILi4ELi2ELi64ELb0ELb0EEEJNS5_IJNSA_ILi128EEESF_SG_EEENS5_IJNSW_IS1N_SC_EENSW_ISG_SC_EEEEESI_SJ_SI_SJ_NS1I_6fusion15FusionCallbacksIS1M_NS1S_17LinearCombinationISI_fSI_fLNS_15FloatRoundStyleE2EEES1O_S1R_JEEENS4_5SM1004TMEM4LOAD26SM100_TMEM_LOAD_32dp32b64xENS4_13SM90_TMA_LOADES1E_NS4_39AutoVectorizingCopyWithAssumedAlignmentILi128EEENS4_14SM90_TMA_STOREES1E_S24_S24_EEEvvEEEEvNT_6ParamsE)
	.align		4
        /*000c*/ 	.word	index@(__assertfail)
	.align		4
        /*0010*/ 	.word	0x00000000
	.align		4
        /*0014*/ 	.word	0xfffffffe
	.align		4
        /*0018*/ 	.word	0x00000000
	.align		4
        /*001c*/ 	.word	0xfffffffd
	.align		4
        /*0020*/ 	.word	0x00000000
	.align		4
        /*0024*/ 	.word	0xfffffffc


//--------------------- .nv.constant4             --------------------------
	.section	.nv.constant4,"a",@progbits
	.align	8
	.align		8
.nv.constant4:
        /*0000*/ 	.dword	__assertfail
	.align		8
        /*0008*/ 	.dword	__unnamed_1
	.align		8
        /*0010*/ 	.dword	__unnamed_2
	.align		8
        /*0018*/ 	.dword	__unnamed_3
	.align		8
        /*0020*/ 	.dword	_ZN40_INTERNAL_f457a40a_4_k_cu_23ea12fd_310814cuda3std3__45__cpo5beginE
	.align		8
        /*0028*/ 	.dword	_ZN40_INTERNAL_f457a40a_4_k_cu_23ea12fd_310814cuda3std3__45__cpo3endE
	.align		8
        /*0030*/ 	.dword	_ZN40_INTERNAL_f457a40a_4_k_cu_23ea12fd_310814cuda3std3__45__cpo6cbeginE
	.align		8
        /*0038*/ 	.dword	_ZN40_INTERNAL_f457a40a_4_k_cu_23ea12fd_310814cuda3std3__45__cpo4cendE
	.align		8
        /*0040*/ 	.dword	_ZN40_INTERNAL_f457a40a_4_k_cu_23ea12fd_310814cuda3std3__442_GLOBAL__N__f457a40a_4_k_cu_23ea12fd_310816ignoreE
	.align		8
        /*0048*/ 	.dword	_ZN40_INTERNAL_f457a40a_4_k_cu_23ea12fd_310814cuda3std3__419piecewise_constructE
	.align		8
        /*0050*/ 	.dword	_ZN40_INTERNAL_f457a40a_4_k_cu_23ea12fd_310814cuda3std3__48in_placeE
	.align		8
        /*0058*/ 	.dword	_ZN40_INTERNAL_f457a40a_4_k_cu_23ea12fd_310814cuda3std6ranges3__45__cpo4swapE
	.align		8
        /*0060*/ 	.dword	_ZN40_INTERNAL_f457a40a_4_k_cu_23ea12fd_310814cuda3std6ranges3__45__cpo9iter_moveE
	.align		8
        /*0068*/ 	.dword	_ZN40_INTERNAL_f457a40a_4_k_cu_23ea12fd_310814cute7productE
	.align		8
        /*0070*/ 	.dword	_ZN40_INTERNAL_f457a40a_4_k_cu_23ea12fd_310814cute1_E
	.align		8
        /*0078*/ 	.dword	$str$25
	.align		8
        /*0080*/ 	.dword	$str$26
	.align		8
        /*0088*/ 	.dword	$str$27
	.align		8
        /*0090*/ 	.dword	$str$28


//--------------------- .text._ZN7cutlass13device_kernelINS_4gemm6kernel13GemmUniversalIN4cute5tupleIJiiiiEEENS1_10collective13CollectiveMmaINS1_35MainloopSm100TmaUmmaWarpSpecializedILi11ELi2ELi2ENS5_IJNS4_1CILi2EEESB_NSA_ILi1EEEEEEEENS5_IJNSA_ILi256EEESF_NSA_ILi64EEEEEENS_12float_e4m3_tENS5_IJlSC_lEEESI_SJ_NS4_8TiledMMAINS4_8MMA_AtomIJNS4_10MMA_TraitsINS4_25SM100_MMA_F8F6F4_2x1SM_SSEJSI_SI_fSF_SF_NS4_17integral_constantINS4_4UMMA5MajorELSQ_0EEESR_NSO_INSP_7ScaleInELSS_0EEEST_EEEEEENS4_6LayoutINS5_IJSC_SC_SC_EEENS5_IJNSA_ILi0EEESY_SY_EEEEENS5_IJNS4_10UnderscoreES11_S11_EEEEENS4_28SM100_TMA_2SM_LOAD_MULTICASTENS4_14ComposedLayoutINS4_7SwizzleILi2ELi4ELi3EEENS4_18smem_ptr_flag_bitsILi8EEENSW_INS5_IJNSA_ILi8EEESG_EEENS5_IJSG_SC_EEEEEEEvNS4_8identityENS4_18SM100_TMA_2SM_LOADES1E_vS1F_EENS_8epilogue10collective18CollectiveEpilogueINS1I_23Sm100TmaWarpSpecializedILi4ELi2ELi64ELb0ELb0EEEJNS5_IJNSA_ILi128EEESF_SG_EEENS5_IJNSW_IS1N_SC_EENSW_ISG_SC_EEEEESI_SJ_SI_SJ_NS1I_6fusion15FusionCallbacksIS1M_NS1S_17LinearCombinationISI_fSI_fLNS_15FloatRoundStyleE2EEES1O_S1R_JEEENS4_5SM1004TMEM4LOAD26SM100_TMEM_LOAD_32dp32b64xENS4_13SM90_TMA_LOADES1E_NS4_39AutoVectorizingCopyWithAssumedAlignmentILi128EEENS4_14SM90_TMA_STOREES1E_S24_S24_EEEvvEEEEvNT_6ParamsE --------------------------
	.section	.text._ZN7cutlass13device_kernelINS_4gemm6kernel13GemmUniversalIN4cute5tupleIJiiiiEEENS1_10collective13CollectiveMmaINS1_35MainloopSm100TmaUmmaWarpSpecializedILi11ELi2ELi2ENS5_IJNS4_1CILi2EEESB_NSA_ILi1EEEEEEEENS5_IJNSA_ILi256EEESF_NSA_ILi64EEEEEENS_12float_e4m3_tENS5_IJlSC_lEEESI_SJ_NS4_8TiledMMAINS4_8MMA_AtomIJNS4_10MMA_TraitsINS4_25SM100_MMA_F8F6F4_2x1SM_SSEJSI_SI_fSF_SF_NS4_17integral_constantINS4_4UMMA5MajorELSQ_0EEESR_NSO_INSP_7ScaleInELSS_0EEEST_EEEEEENS4_6LayoutINS5_IJSC_SC_SC_EEENS5_IJNSA_ILi0EEESY_SY_EEEEENS5_IJNS4_10UnderscoreES11_S11_EEEEENS4_28SM100_TMA_2SM_LOAD_MULTICASTENS4_14ComposedLayoutINS4_7SwizzleILi2ELi4ELi3EEENS4_18smem_ptr_flag_bitsILi8EEENSW_INS5_IJNSA_ILi8EEESG_EEENS5_IJSG_SC_EEEEEEEvNS4_8identityENS4_18SM100_TMA_2SM_LOADES1E_vS1F_EENS_8epilogue10collective18CollectiveEpilogueINS1I_23Sm100TmaWarpSpecializedILi4ELi2ELi64ELb0ELb0EEEJNS5_IJNSA_ILi128EEESF_SG_EEENS5_IJNSW_IS1N_SC_EENSW_ISG_SC_EEEEESI_SJ_SI_SJ_NS1I_6fusion15FusionCallbacksIS1M_NS1S_17LinearCombinationISI_fSI_fLNS_15FloatRoundStyleE2EEES1O_S1R_JEEENS4_5SM1004TMEM4LOAD26SM100_TMEM_LOAD_32dp32b64xENS4_13SM90_TMA_LOADES1E_NS4_39AutoVectorizingCopyWithAssumedAlignmentILi128EEENS4_14SM90_TMA_STOREES1E_S24_S24_EEEvvEEEEvNT_6ParamsE,"ax",@progbits
	.align	128
.text._ZN7cutlass13device_kernelINS_4gemm6kernel13GemmUniversalIN4cute5tupleIJiiiiEEENS1_10collective13CollectiveMmaINS1_35MainloopSm100TmaUmmaWarpSpecializedILi11ELi2ELi2ENS5_IJNS4_1CILi2EEESB_NSA_ILi1EEEEEEEENS5_IJNSA_ILi256EEESF_NSA_ILi64EEEEEENS_12float_e4m3_tENS5_IJlSC_lEEESI_SJ_NS4_8TiledMMAINS4_8MMA_AtomIJNS4_10MMA_TraitsINS4_25SM100_MMA_F8F6F4_2x1SM_SSEJSI_SI_fSF_SF_NS4_17integral_constantINS4_4UMMA5MajorELSQ_0EEESR_NSO_INSP_7ScaleInELSS_0EEEST_EEEEEENS4_6LayoutINS5_IJSC_SC_SC_EEENS5_IJNSA_ILi0EEESY_SY_EEEEENS5_IJNS4_10UnderscoreES11_S11_EEEEENS4_28SM100_TMA_2SM_LOAD_MULTICASTENS4_14ComposedLayoutINS4_7SwizzleILi2ELi4ELi3EEENS4_18smem_ptr_flag_bitsILi8EEENSW_INS5_IJNSA_ILi8EEESG_EEENS5_IJSG_SC_EEEEEEEvNS4_8identityENS4_18SM100_TMA_2SM_LOADES1E_vS1F_EENS_8epilogue10collective18CollectiveEpilogueINS1I_23Sm100TmaWarpSpecializedILi4ELi2ELi64ELb0ELb0EEEJNS5_IJNSA_ILi128EEESF_SG_EEENS5_IJNSW_IS1N_SC_EENSW_ISG_SC_EEEEESI_SJ_SI_SJ_NS1I_6fusion15FusionCallbacksIS1M_NS1S_17LinearCombinationISI_fSI_fLNS_15FloatRoundStyleE2EEES1O_S1R_JEEENS4_5SM1004TMEM4LOAD26SM100_TMEM_LOAD_32dp32b64xENS4_13SM90_TMA_LOADES1E_NS4_39AutoVectorizingCopyWithAssumedAlignmentILi128EEENS4_14SM90_TMA_STOREES1E_S24_S24_EEEvvEEEEvNT_6ParamsE:
        .type           _ZN7cutlass13device_kernelINS_4gemm6kernel13GemmUniversalIN4cute5tupleIJiiiiEEENS1_10collective13CollectiveMmaINS1_35MainloopSm100TmaUmmaWarpSpecializedILi11ELi2ELi2ENS5_IJNS4_1CILi2EEESB_NSA_ILi1EEEEEEEENS5_IJNSA_ILi256EEESF_NSA_ILi64EEEEEENS_12float_e4m3_tENS5_IJlSC_lEEESI_SJ_NS4_8TiledMMAINS4_8MMA_AtomIJNS4_10MMA_TraitsINS4_25SM100_MMA_F8F6F4_2x1SM_SSEJSI_SI_fSF_SF_NS4_17integral_constantINS4_4UMMA5MajorELSQ_0EEESR_NSO_INSP_7ScaleInELSS_0EEEST_EEEEEENS4_6LayoutINS5_IJSC_SC_SC_EEENS5_IJNSA_ILi0EEESY_SY_EEEEENS5_IJNS4_10UnderscoreES11_S11_EEEEENS4_28SM100_TMA_2SM_LOAD_MULTICASTENS4_14ComposedLayoutINS4_7SwizzleILi2ELi4ELi3EEENS4_18smem_ptr_flag_bitsILi8EEENSW_INS5_IJNSA_ILi8EEESG_EEENS5_IJSG_SC_EEEEEEEvNS4_8identityENS4_18SM100_TMA_2SM_LOADES1E_vS1F_EENS_8epilogue10collective18CollectiveEpilogueINS1I_23Sm100TmaWarpSpecializedILi4ELi2ELi64ELb0ELb0EEEJNS5_IJNSA_ILi128EEESF_SG_EEENS5_IJNSW_IS1N_SC_EENSW_ISG_SC_EEEEESI_SJ_SI_SJ_NS1I_6fusion15FusionCallbacksIS1M_NS1S_17LinearCombinationISI_fSI_fLNS_15FloatRoundStyleE2EEES1O_S1R_JEEENS4_5SM1004TMEM4LOAD26SM100_TMEM_LOAD_32dp32b64xENS4_13SM90_TMA_LOADES1E_NS4_39AutoVectorizingCopyWithAssumedAlignmentILi128EEENS4_14SM90_TMA_STOREES1E_S24_S24_EEEvvEEEEvNT_6ParamsE,@function
        .size           _ZN7cutlass13device_kernelINS_4gemm6kernel13GemmUniversalIN4cute5tupleIJiiiiEEENS1_10collective13CollectiveMmaINS1_35MainloopSm100TmaUmmaWarpSpecializedILi11ELi2ELi2ENS5_IJNS4_1CILi2EEESB_NSA_ILi1EEEEEEEENS5_IJNSA_ILi256EEESF_NSA_ILi64EEEEEENS_12float_e4m3_tENS5_IJlSC_lEEESI_SJ_NS4_8TiledMMAINS4_8MMA_AtomIJNS4_10MMA_TraitsINS4_25SM100_MMA_F8F6F4_2x1SM_SSEJSI_SI_fSF_SF_NS4_17integral_constantINS4_4UMMA5MajorELSQ_0EEESR_NSO_INSP_7ScaleInELSS_0EEEST_EEEEEENS4_6LayoutINS5_IJSC_SC_SC_EEENS5_IJNSA_ILi0EEESY_SY_EEEEENS5_IJNS4_10UnderscoreES11_S11_EEEEENS4_28SM100_TMA_2SM_LOAD_MULTICASTENS4_14ComposedLayoutINS4_7SwizzleILi2ELi4ELi3EEENS4_18smem_ptr_flag_bitsILi8EEENSW_INS5_IJNSA_ILi8EEESG_EEENS5_IJSG_SC_EEEEEEEvNS4_8identityENS4_18SM100_TMA_2SM_LOADES1E_vS1F_EENS_8epilogue10collective18CollectiveEpilogueINS1I_23Sm100TmaWarpSpecializedILi4ELi2ELi64ELb0ELb0EEEJNS5_IJNSA_ILi128EEESF_SG_EEENS5_IJNSW_IS1N_SC_EENSW_ISG_SC_EEEEESI_SJ_SI_SJ_NS1I_6fusion15FusionCallbacksIS1M_NS1S_17LinearCombinationISI_fSI_fLNS_15FloatRoundStyleE2EEES1O_S1R_JEEENS4_5SM1004TMEM4LOAD26SM100_TMEM_LOAD_32dp32b64xENS4_13SM90_TMA_LOADES1E_NS4_39AutoVectorizingCopyWithAssumedAlignmentILi128EEENS4_14SM90_TMA_STOREES1E_S24_S24_EEEvvEEEEvNT_6ParamsE,(.L_x_210 - _ZN7cutlass13device_kernelINS_4gemm6kernel13GemmUniversalIN4cute5tupleIJiiiiEEENS1_10collective13CollectiveMmaINS1_35MainloopSm100TmaUmmaWarpSpecializedILi11ELi2ELi2ENS5_IJNS4_1CILi2EEESB_NSA_ILi1EEEEEEEENS5_IJNSA_ILi256EEESF_NSA_ILi64EEEEEENS_12float_e4m3_tENS5_IJlSC_lEEESI_SJ_NS4_8TiledMMAINS4_8MMA_AtomIJNS4_10MMA_TraitsINS4_25SM100_MMA_F8F6F4_2x1SM_SSEJSI_SI_fSF_SF_NS4_17integral_constantINS4_4UMMA5MajorELSQ_0EEESR_NSO_INSP_7ScaleInELSS_0EEEST_EEEEEENS4_6LayoutINS5_IJSC_SC_SC_EEENS5_IJNSA_ILi0EEESY_SY_EEEEENS5_IJNS4_10UnderscoreES11_S11_EEEEENS4_28SM100_TMA_2SM_LOAD_MULTICASTENS4_14ComposedLayoutINS4_7SwizzleILi2ELi4ELi3EEENS4_18smem_ptr_flag_bitsILi8EEENSW_INS5_IJNSA_ILi8EEESG_EEENS5_IJSG_SC_EEEEEEEvNS4_8identityENS4_18SM100_TMA_2SM_LOADES1E_vS1F_EENS_8epilogue10collective18CollectiveEpilogueINS1I_23Sm100TmaWarpSpecializedILi4ELi2ELi64ELb0ELb0EEEJNS5_IJNSA_ILi128EEESF_SG_EEENS5_IJNSW_IS1N_SC_EENSW_ISG_SC_EEEEESI_SJ_SI_SJ_NS1I_6fusion15FusionCallbacksIS1M_NS1S_17LinearCombinationISI_fSI_fLNS_15FloatRoundStyleE2EEES1O_S1R_JEEENS4_5SM1004TMEM4LOAD26SM100_TMEM_LOAD_32dp32b64xENS4_13SM90_TMA_LOADES1E_NS4_39AutoVectorizingCopyWithAssumedAlignmentILi128EEENS4_14SM90_TMA_STOREES1E_S24_S24_EEEvvEEEEvNT_6ParamsE)
        .other          _ZN7cutlass13device_kernelINS_4gemm6kernel13GemmUniversalIN4cute5tupleIJiiiiEEENS1_10collective13CollectiveMmaINS1_35MainloopSm100TmaUmmaWarpSpecializedILi11ELi2ELi2ENS5_IJNS4_1CILi2EEESB_NSA_ILi1EEEEEEEENS5_IJNSA_ILi256EEESF_NSA_ILi64EEEEEENS_12float_e4m3_tENS5_IJlSC_lEEESI_SJ_NS4_8TiledMMAINS4_8MMA_AtomIJNS4_10MMA_TraitsINS4_25SM100_MMA_F8F6F4_2x1SM_SSEJSI_SI_fSF_SF_NS4_17integral_constantINS4_4UMMA5MajorELSQ_0EEESR_NSO_INSP_7ScaleInELSS_0EEEST_EEEEEENS4_6LayoutINS5_IJSC_SC_SC_EEENS5_IJNSA_ILi0EEESY_SY_EEEEENS5_IJNS4_10UnderscoreES11_S11_EEEEENS4_28SM100_TMA_2SM_LOAD_MULTICASTENS4_14ComposedLayoutINS4_7SwizzleILi2ELi4ELi3EEENS4_18smem_ptr_flag_bitsILi8EEENSW_INS5_IJNSA_ILi8EEESG_EEENS5_IJSG_SC_EEEEEEEvNS4_8identityENS4_18SM100_TMA_2SM_LOADES1E_vS1F_EENS_8epilogue10collective18CollectiveEpilogueINS1I_23Sm100TmaWarpSpecializedILi4ELi2ELi64ELb0ELb0EEEJNS5_IJNSA_ILi128EEESF_SG_EEENS5_IJNSW_IS1N_SC_EENSW_ISG_SC_EEEEESI_SJ_SI_SJ_NS1I_6fusion15FusionCallbacksIS1M_NS1S_17LinearCombinationISI_fSI_fLNS_15FloatRoundStyleE2EEES1O_S1R_JEEENS4_5SM1004TMEM4LOAD26SM100_TMEM_LOAD_32dp32b64xENS4_13SM90_TMA_LOADES1E_NS4_39AutoVectorizingCopyWithAssumedAlignmentILi128EEENS4_14SM90_TMA_STOREES1E_S24_S24_EEEvvEEEEvNT_6ParamsE,@"STO_CUDA_ENTRY STV_DEFAULT"
_ZN7cutlass13device_kernelINS_4gemm6kernel13GemmUniversalIN4cute5tupleIJiiiiEEENS1_10collective13CollectiveMmaINS1_35MainloopSm100TmaUmmaWarpSpecializedILi11ELi2ELi2ENS5_IJNS4_1CILi2EEESB_NSA_ILi1EEEEEEEENS5_IJNSA_ILi256EEESF_NSA_ILi64EEEEEENS_12float_e4m3_tENS5_IJlSC_lEEESI_SJ_NS4_8TiledMMAINS4_8MMA_AtomIJNS4_10MMA_TraitsINS4_25SM100_MMA_F8F6F4_2x1SM_SSEJSI_SI_fSF_SF_NS4_17integral_constantINS4_4UMMA5MajorELSQ_0EEESR_NSO_INSP_7ScaleInELSS_0EEEST_EEEEEENS4_6LayoutINS5_IJSC_SC_SC_EEENS5_IJNSA_ILi0EEESY_SY_EEEEENS5_IJNS4_10UnderscoreES11_S11_EEEEENS4_28SM100_TMA_2SM_LOAD_MULTICASTENS4_14ComposedLayoutINS4_7SwizzleILi2ELi4ELi3EEENS4_18smem_ptr_flag_bitsILi8EEENSW_INS5_IJNSA_ILi8EEESG_EEENS5_IJSG_SC_EEEEEEEvNS4_8identityENS4_18SM100_TMA_2SM_LOADES1E_vS1F_EENS_8epilogue10collective18CollectiveEpilogueINS1I_23Sm100TmaWarpSpecializedILi4ELi2ELi64ELb0ELb0EEEJNS5_IJNSA_ILi128EEESF_SG_EEENS5_IJNSW_IS1N_SC_EENSW_ISG_SC_EEEEESI_SJ_SI_SJ_NS1I_6fusion15FusionCallbacksIS1M_NS1S_17LinearCombinationISI_fSI_fLNS_15FloatRoundStyleE2EEES1O_S1R_JEEENS4_5SM1004TMEM4LOAD26SM100_TMEM_LOAD_32dp32b64xENS4_13SM90_TMA_LOADES1E_NS4_39AutoVectorizingCopyWithAssumedAlignmentILi128EEENS4_14SM90_TMA_STOREES1E_S24_S24_EEEvvEEEEvNT_6ParamsE:
[----:B------:R-:W1:Y:S01]  /*0000*/  LDC R1, c[0x0][0x37c] ;  /* 0x0000df00ff017b82 */ /* 0x000e620000000800 */
[----:B------:R-:W2:Y:S01]  /*0010*/  S2R R172, SR_TID.X ;  /* 0x0000000000ac7919 */ /* 0x000ea20000002100 */
[----:B------:R-:W3:Y:S06]  /*0020*/  LDCU.64 UR8, c[0x0][0x890] ;  /* 0x00011200ff0877ac */ /* 0x000eec0008000a00 */
[----:B------:R-:W4:Y:S01]  /*0030*/  S2UR UR45, SR_CgaCtaId ;  /* 0x00000000002d79c3 */ /* 0x000f220000008800 */
[----:B------:R-:W-:Y:S02]  /*0040*/  PRMT R158, RZ, 0x7610, R158 ;  /* 0x00007610ff9e7816 */ /* 0x000fe4000000009e */
[----:B------:R-:W-:Y:S01]  /*0050*/  ELECT P1, URZ, PT ;  /* 0x0000000000ff782f */ /* 0x000fe20003820000 */
[----:B---3--:R-:W-:-:S04]  /*0060*/  UISETP.NE.U32.AND UP0, UPT, UR8, URZ, UPT ;  /* 0x000000ff0800728c */ /* 0x008fc8000bf05070 */
[----:B------:R-:W-:Y:S02]  /*0070*/  UISETP.NE.AND.EX UP0, UPT, UR9, URZ, UPT, UP0 ;  /* 0x000000ff0900728c */ /* 0x000fe4000bf05300 */
[----:B----4-:R-:W-:Y:S02]  /*0080*/  ULOP3.LUT UR33, UR45, 0x1, URZ, 0xc0, !UPT ;  /* 0x000000012d217892 */ /* 0x010fe4000f8ec0ff */
[----:B------:R-:W-:Y:S01]  /*0090*/  ULOP3.LUT UR34, UR45, 0x1, URZ, 0x3c, !UPT ;  /* 0x000000012d227892 */ /* 0x000fe2000f8e3cff */
[----:B--2---:R-:W-:-:S05]  /*00a0*/  SHF.R.U32.HI R159, RZ, 0x5, R172 ;  /* 0x00000005ff9f7819 */ /* 0x004fca00000116ac */
[----:B------:R-:W2:Y:S02]  /*00b0*/  SHFL.IDX PT, R0, R159, RZ, 0x1f ;  /* 0x00001fff9f007589 */ /* 0x000ea400000e0000 */
[----:B--2---:R-:W-:Y:S01]  /*00c0*/  R2UR UR17, R0 ;  /* 0x00000000001172ca */ /* 0x004fe200000e0000 */
[----:B-1----:R-:W-:-:S14]  /*00d0*/  BRA.U UP0, `(.L_x_0) ;  /* 0x0000000100307547 */ /* 0x002fdc000b800000 */
[----:B------:R-:W1:Y:S02]  /*00e0*/  LDCU.64 UR4, c[0x0][0x888] ;  /* 0x00011100ff0477ac */ /* 0x000e640008000a00 */
[----:B-1----:R-:W-:-:S04]  /*00f0*/  UISETP.NE.U32.AND UP0, UPT, UR4, URZ, UPT ;  /* 0x000000ff0400728c */ /* 0x002fc8000bf05070 */
[----:B------:R-:W-:-:S09]  /*0100*/  UISETP.NE.AND.EX UP0, UPT, UR5, URZ, UPT, UP0 ;  /* 0x000000ff0500728c */ /* 0x000fd2000bf05300 */
[----:B------:R-:W-:Y:S05]  /*0110*/  BRA.U !UP0, `(.L_x_1) ;  /* 0x0000000108147547 */ /* 0x000fea000b800000 */
[----:B------:R-:W1:Y:S01]  /*0120*/  LDC.64 R2, c[0x0][0x888] ;  /* 0x00022200ff027b82 */ /* 0x000e620000000a00 */
[----:B------:R-:W1:Y:S02]  /*0130*/  LDCU.64 UR4, c[0x0][0x358] ;  /* 0x00006b00ff0477ac */ /* 0x000e640008000a00 */
[----:B-1----:R1:W5:Y:S01]  /*0140*/  LDG.E R73, desc[UR4][R2.64] ;  /* 0x0000000402497981 */ /* 0x002362000c1e1900 */
[----:B------:R-:W-:Y:S01]  /*0150*/  HFMA2 R158, -RZ, RZ, 0, 5.9604644775390625e-08 ;  /* 0x00000001ff9e7431 */ /* 0x000fe200000001ff */
[----:B------:R-:W-:Y:S05]  /*0160*/  BRA `(.L_x_0) ;  /* 0x00000000000c7947 */ /* 0x000fea0003800000 */
.L_x_1:
[----:B------:R-:W1:Y:S01]  /*0170*/  LDCU UR4, c[0x0][0x880] ;  /* 0x00011000ff0477ac */ /* 0x000e620008000800 */
[----:B------:R-:W-:Y:S01]  /*0180*/  HFMA2 R158, -RZ, RZ, 0, 5.9604644775390625e-08 ;  /* 0x00000001ff9e7431 */ /* 0x000fe200000001ff */
[----:B-1----:R-:W-:-:S07]  /*0190*/  MOV R73, UR4 ;  /* 0x0000000400497c02 */ /* 0x002fce0008000f00 */
.L_x_0:
[----:B------:R-:W2:Y:S02]  /*01a0*/  LDCU.64 UR4, c[0x0][0x8b0] ;  /* 0x00011600ff0477ac */ /* 0x000ea40008000a00 */
[----:B--2---:R-:W-:-:S04]  /*01b0*/  UISETP.NE.U32.AND UP0, UPT, UR4, URZ, UPT ;  /* 0x000000ff0400728c */ /* 0x004fc8000bf05070 */
[----:B------:R-:W-:-:S09]  /*01c0*/  UISETP.NE.AND.EX UP0, UPT, UR5, URZ, UPT, UP0 ;  /* 0x000000ff0500728c */ /* 0x000fd2000bf05300 */
[----:B------:R-:W-:Y:S05]  /*01d0*/  BRA.U UP0, `(.L_x_2) ;  /* 0x0000000100287547 */ /* 0x000fea000b800000 */
[----:B------:R-:W2:Y:S02]  /*01e0*/  LDCU.64 UR4, c[0x0][0x8a8] ;  /* 0x00011500ff0477ac */ /* 0x000ea40008000a00 */
[----:B--2---:R-:W-:-:S04]  /*01f0*/  UISETP.NE.U32.AND UP0, UPT, UR4, URZ, UPT ;  /* 0x000000ff0400728c */ /* 0x004fc8000bf05070 */
[----:B------:R-:W-:-:S09]  /*0200*/  UISETP.NE.AND.EX UP0, UPT, UR5, URZ, UPT, UP0 ;  /* 0x000000ff0500728c */ /* 0x000fd2000bf05300 */
[----:B------:R-:W-:Y:S05]  /*0210*/  BRA.U !UP0, `(.L_x_3) ;  /* 0x0000000108107547 */ /* 0x000fea000b800000 */
[----:B------:R-:W2:Y:S01]  /*0220*/  LDC.64 R70, c[0x0][0x8a8] ;  /* 0x00022a00ff467b82 */ /* 0x000ea20000000a00 */
[----:B------:R-:W2:Y:S02]  /*0230*/  LDCU.64 UR4, c[0x0][0x358] ;  /* 0x00006b00ff0477ac */ /* 0x000ea40008000a00 */
[----:B--2---:R2:W5:Y:S01]  /*0240*/  LDG.E R70, desc[UR4][R70.64] ;  /* 0x0000000446467981 */ /* 0x004562000c1e1900 */
[----:B------:R-:W-:Y:S05]  /*0250*/  BRA `(.L_x_2) ;  /* 0x0000000000087947 */ /* 0x000fea0003800000 */
.L_x_3:
[----:B------:R-:W2:Y:S02]  /*0260*/  LDCU UR4, c[0x0][0x8a0] ;  /* 0x00011400ff0477ac */ /* 0x000ea40008000800 */
[----:B--2---:R-:W-:Y:S02]  /*0270*/  MOV R70, UR4 ;  /* 0x0000000400467c02 */ /* 0x004fe40008000f00 */
.L_x_2:
[----:B------:R-:W-:Y:S01]  /*0280*/  IMAD.U32 R0, RZ, RZ, UR17 ;  /* 0x00000011ff007e24 */ /* 0x000fe2000f8e00ff */
[----:B------:R-:W-:Y:S04]  /*0290*/  BSSY.RECONVERGENT B0, `(.L_x_4) ;  /* 0x000000c000007945 */ /* 0x000fe80003800200 */
[C---:B------:R-:W-:Y:S02]  /*02a0*/  ISETP.NE.OR P2, PT, R0.reuse, 0x1, !P1 ;  /* 0x000000010000780c */ /* 0x040fe40004f45670 */
[----:B------:R-:W-:-:S11]  /*02b0*/  ISETP.NE.OR P0, PT, R0, 0x3, !P1 ;  /* 0x000000030000780c */ /* 0x000fd60004f05670 */
[----:B------:R-:W-:Y:S05]  /*02c0*/  @P2 BRA `(.L_x_5) ;  /* 0x0000000000202947 */ /* 0x000fea0003800000 */
[----:B------:R-:W3:Y:S02]  /*02d0*/  LDCU.64 UR4, c[0x0][0x348] ;  /* 0x00006900ff0477ac */ /* 0x000ee40008000a00 */
[----:B---3--:R-:W-:Y:S02]  /*02e0*/  UIADD3 UR6, UP1, UPT, UR4, 0x80, URZ ;  /* 0x0000008004067890 */ /* 0x008fe4000ff3e0ff */
[----:B------:R-:W-:Y:S02]  /*02f0*/  UIADD3 UR4, UP0, UPT, UR4, 0x180, URZ ;  /* 0x0000018004047890 */ /* 0x000fe4000ff1e0ff */
[----:B------:R-:W-:Y:S02]  /*0300*/  UIADD3.X UR7, UPT, UPT, URZ, UR5, URZ, UP1, !UPT ;  /* 0x00000005ff077290 */ /* 0x000fe40008ffe4ff */
[----:B------:R-:W-:-:S07]  /*0310*/  UIADD3.X UR5, UPT, UPT, URZ, UR5, URZ, UP0, !UPT ;  /* 0x00000005ff057290 */ /* 0x000fce00087fe4ff */
[----:B------:R3:W-:Y:S02]  /*0320*/  UTMACCTL.PF [UR6] ;  /* 0x00000000060079b9 */ /* 0x0007e40008040000 */
[----:B------:R3:W-:Y:S02]  /*0330*/  UTMACCTL.PF [UR4] ;  /* 0x00000000040079b9 */ /* 0x0007e40008040000 */
[----:B---3--:R-:W-:Y:S01]  /*0340*/  NOP ;  /* 0x0000000000007918 */ /* 0x008fe20000000000 */
.L_x_5:
[----:B------:R-:W-:Y:S05]  /*0350*/  BSYNC.RECONVERGENT B0 ;  /* 0x0000000000007941 */ /* 0x000fea0003800200 */
.L_x_4:
[----:B------:R-:W-:Y:S04]  /*0360*/  BSSY.RECONVERGENT B0, `(.L_x_6) ;  /* 0x000000a000007945 */ /* 0x000fe80003800200 */
        /* <DEDUP_REMOVED lines=9> */
.L_x_7:
[----:B------:R-:W-:Y:S05]  /*0400*/  BSYNC.RECONVERGENT B0 ;  /* 0x0000000000007941 */ /* 0x000fea0003800200 */
.L_x_6:
[----:B------:R-:W3:Y:S01]  /*0410*/  LDCU.64 UR4, c[0x0][0x888] ;  /* 0x00011100ff0477ac */ /* 0x000ee20008000a00 */
[----:B------:R-:W-:Y:S02]  /*0420*/  UISETP.EQ.U32.AND UP1, UPT, UR8, URZ, UPT ;  /* 0x000000ff0800728c */ /* 0x000fe4000bf22070 */
[----:B------:R-:W-:Y:S02]  /*0430*/  UPLOP3.LUT UP3, UPT, UPT, UPT, UPT, 0x80, 0x8 ;  /* 0x000000000008789c */ /* 0x000fe40003f6f070 */
[----:B---3--:R-:W-:-:S04]  /*0440*/  UISETP.NE.U32.AND UP0, UPT, UR4, URZ, UPT ;  /* 0x000000ff0400728c */ /* 0x008fc8000bf05070 */
[----:B------:R-:W-:-:S04]  /*0450*/  UISETP.NE.AND.EX UP0, UPT, UR5, URZ, UPT, UP0 ;  /* 0x000000ff0500728c */ /* 0x000fc8000bf05300 */
[----:B------:R-:W-:-:S04]  /*0460*/  UISETP.EQ.OR.EX UP2, UPT, UR9, URZ, !UP0, UP1 ;  /* 0x000000ff0900728c */ /* 0x000fc8000c742710 */
[----:B------:R-:W-:-:S06]  /*0470*/  UP2UR UR4, UPR, URZ, 0x4 ;  /* 0x00000004ff047883 */ /* 0x000fcc0008000000 */
[----:B------:R-:W-:Y:S01]  /*0480*/  MOV R162, UR4 ;  /* 0x0000000400a27c02 */ /* 0x000fe20008000f00 */
[----:B------:R-:W-:Y:S06]  /*0490*/  BRA.U !UP2, `(.L_x_8) ;  /* 0x000000010a207547 */ /* 0x000fec000b800000 */
[----:B------:R-:W-:Y:S01]  /*04a0*/  UISETP.NE.U32.AND UP1, UPT, UR8, URZ, UPT ;  /* 0x000000ff0800728c */ /* 0x000fe2000bf25070 */
[----:B-----5:R-:W-:Y:S01]  /*04b0*/  FSETP.NEU.AND P0, PT, R73, RZ, PT ;  /* 0x000000ff4900720b */ /* 0x020fe20003f0d000 */
[----:B------:R-:W-:Y:S02]  /*04c0*/  USEL UR4, URZ, 0xffffffff, UP0 ;  /* 0xffffffffff047887 */ /* 0x000fe40008000000 */
[----:B------:R-:W-:-:S10]  /*04d0*/  UISETP.NE.AND.EX UP1, UPT, UR9, URZ, UPT, UP1 ;  /* 0x000000ff0900728c */ /* 0x000fd4000bf25310 */
[----:B------:R-:W-:Y:S01]  /*04e0*/  VOTEU.ANY UP0, P0 ;  /* 0x0000000000ff7886 */ /* 0x000fe20000000100 */
[----:B------:R-:W-:-:S04]  /*04f0*/  @!UP1 USEL UR4, URZ, 0xffffffff, UP0 ;  /* 0xffffffffff049887 */ /* 0x000fc80008000000 */
[----:B------:R-:W-:-:S04]  /*0500*/  ULOP3.LUT UR4, UR4, 0x1, URZ, 0xc0, !UPT ;  /* 0x0000000104047892 */ /* 0x000fc8000f8ec0ff */
[----:B------:R-:W-:-:S11]  /*0510*/  UISETP.NE.U32.AND UP3, UPT, UR4, 0x1, UPT ;  /* 0x000000010400788c */ /* 0x000fd6000bf65070 */
.L_x_8:
[----:B------:R-:W3:Y:S01]  /*0520*/  SHFL.IDX PT, R0, R159, RZ, 0x1f ;  /* 0x00001fff9f007589 */ /* 0x000ee200000e0000 */
[----:B------:R-:W-:-:S04]  /*0530*/  UISETP.NE.AND UP0, UPT, UR17, 0x2, UPT ;  /* 0x000000021100788c */ /* 0x000fc8000bf05270 */
[----:B------:R-:W-:Y:S02]  /*0540*/  UISETP.EQ.AND UP1, UPT, UR33, URZ, !UP0 ;  /* 0x000000ff2100728c */ /* 0x000fe4000c722270 */
[----:B------:R-:W-:-:S04]  /*0550*/  USEL UR41, URZ, 0x1, UP0 ;  /* 0x00000001ff297887 */ /* 0x000fc80008000000 */
[----:B------:R-:W-:Y:S02]  /*0560*/  PLOP3.LUT P3, PT, P1, PT, UP1, 0x80, 0x8 ;  /* 0x000000000008781c */ /* 0x000fe40000f6f018 */
[----:B---3--:R-:W-:-:S13]  /*0570*/  ISETP.NE.AND P0, PT, R0, RZ, PT ;  /* 0x000000ff0000720c */ /* 0x008fda0003f05270 */
[----:B------:R-:W-:Y:S05]  /*0580*/  @P0 BRA `(.L_x_9) ;  /* 0x0000000000980947 */ /* 0x000fea0003800000 */
[----:B------:R-:W-:Y:S01]  /*0590*/  ELECT P0, URZ, PT ;  /* 0x0000000000ff782f */ /* 0x000fe20003800000 */
[----:B------:R-:W-:-:S12]  /*05a0*/  BSSY.RECONVERGENT B0, `(.L_x_9) ;  /* 0x0000024000007945 */ /* 0x000fd80003800200 */
[----:B------:R-:W-:Y:S05]  /*05b0*/  @!P0 BRA `(.L_x_10) ;  /* 0x0000000000888947 */ /* 0x000fea0003800000 */
[----:B------:R-:W-:Y:S01]  /*05c0*/  UMOV UR4, 0x400 ;  /* 0x0000040000047882 */ /* 0x000fe20000000000 */
[----:B------:R-:W-:Y:S01]  /*05d0*/  UMOV UR8, 0x1 ;  /* 0x0000000100087882 */ /* 0x000fe20000000000 */
[----:B------:R-:W-:Y:S01]  /*05e0*/  UMOV UR6, 0x2 ;  /* 0x0000000200067882 */ /* 0x000fe20000000000 */
[----:B------:R-:W-:Y:S02]  /*05f0*/  ULEA UR4, UR45, UR4, 0x18 ;  /* 0x000000042d047291 */ /* 0x000fe4000f8ec0ff */
[----:B------:R-:W-:-:S04]  /*0600*/  UIADD3 UR8, UPT, UPT, -UR8, 0x100000, URZ ;  /* 0x0010000008087890 */ /* 0x000fc8000fffe1ff */
[----:B------:R-:W-:Y:S02]  /*0610*/  USHF.L.U32 UR9, UR8, 0xb, URZ ;  /* 0x0000000b08097899 */ /* 0x000fe400080006ff */
[----:B------:R-:W-:Y:S02]  /*0620*/  USHF.L.U32 UR8, UR8, 0x1, URZ ;  /* 0x0000000108087899 */ /* 0x000fe400080006ff */
[----:B------:R-:W-:-:S04]  /*0630*/  UIADD3 UR6, UPT, UPT, -UR6, 0x100000, URZ ;  /* 0x0010000006067890 */ /* 0x000fc8000fffe1ff */
[----:B------:R-:W-:Y:S02]  /*0640*/  USHF.L.U32 UR7, UR6, 0xb, URZ ;  /* 0x0000000b06077899 */ /* 0x000fe400080006ff */
[----:B------:R-:W-:Y:S01]  /*0650*/  USHF.L.U32 UR6, UR6, 0x1, URZ ;  /* 0x0000000106067899 */ /* 0x000fe200080006ff */
[----:B------:R-:W3:Y:S03]  /*0660*/  FENCE.VIEW.ASYNC.S ;  /* 0x00000000000073c6 */ /* 0x000ee60000000000 */
[----:B---3--:R3:W4:Y:S08]  /*0670*/  SYNCS.EXCH.64 URZ, [UR4], UR8 ;  /* 0x0000000804ff75b2 */ /* 0x0087300008000100 */
[----:B------:R3:W1:Y:S01]  /*0680*/  SYNCS.EXCH.64 URZ, [UR4+0x58], UR6 ;  /* 0x0000580604ff75b2 */ /* 0x0006620008000100 */
        /* <DEDUP_REMOVED lines=19> */
[----:B------:R3:W1:Y:S02]  /*07c0*/  SYNCS.EXCH.64 URZ, [UR4+0xa8], UR6 ;  /* 0x0000a80604ff75b2 */ /* 0x0006640008000100 */
[----:B---34-:R-:W-:Y:S01]  /*07d0*/  NOP ;  /* 0x0000000000007918 */ /* 0x018fe20000000000 */
.L_x_10:
[----:B------:R-:W-:Y:S05]  /*07e0*/  BSYNC.RECONVERGENT B0 ;  /* 0x0000000000007941 */ /* 0x000fea0003800200 */
.L_x_9:
[----:B------:R-:W3:Y:S01]  /*07f0*/  SHFL.IDX PT, R0, R159, RZ, 0x1f ;  /* 0x00001fff9f007589 */ /* 0x000ee200000e0000 */
[----:B------:R-:W-:Y:S01]  /*0800*/  NOP ;  /* 0x0000000000007918 */ /* 0x000fe20000000000 */
[----:B---3--:R-:W-:-:S13]  /*0810*/  ISETP.NE.AND P0, PT, R0, 0x1, PT ;  /* 0x000000010000780c */ /* 0x008fda0003f05270 */
[----:B------:R-:W-:Y:S05]  /*0820*/  @P0 BRA `(.L_x_11) ;  /* 0x0000000000540947 */ /* 0x000fea0003800000 */
        /* <DEDUP_REMOVED lines=10> */
[----:B------:R-:W-:Y:S01]  /*08d0*/  ELECT P0, URZ, PT ;  /* 0x0000000000ff782f */ /* 0x000fe20003800000 */
[----:B------:R-:W3:Y:S02]  /*08e0*/  FENCE.VIEW.ASYNC.S ;  /* 0x00000000000073c6 */ /* 0x000ee40000000000 */
[----:B---3--:R3:W4:Y:S08]  /*08f0*/  SYNCS.EXCH.64 URZ, [UR4+0xb0], UR8 ;  /* 0x0000b00804ff75b2 */ /* 0x0087300008000100 */
[----:B------:R3:W1:Y:S01]  /*0900*/  SYNCS.EXCH.64 URZ, [UR4+0xd0], UR6 ;  /* 0x0000d00604ff75b2 */ /* 0x0006620008000100 */
[----:B------:R3:W1:Y:S01]  /*0910*/  SYNCS.EXCH.64 URZ, [UR4+0xb8], UR8 ;  /* 0x0000b80804ff75b2 */ /* 0x0006620008000100 */
[----:B------:R3:W1:Y:S01]  /*0920*/  SYNCS.EXCH.64 URZ, [UR4+0xd8], UR6 ;  /* 0x0000d80604ff75b2 */ /* 0x0006620008000100 */
[----:B------:R3:W1:Y:S01]  /*0930*/  SYNCS.EXCH.64 URZ, [UR4+0xc0], UR8 ;  /* 0x0000c00804ff75b2 */ /* 0x0006620008000100 */
[----:B------:R3:W1:Y:S01]  /*0940*/  SYNCS.EXCH.64 URZ, [UR4+0xe0], UR6 ;  /* 0x0000e00604ff75b2 */ /* 0x0006620008000100 */
[----:B------:R3:W1:Y:S01]  /*0950*/  SYNCS.EXCH.64 URZ, [UR4+0xc8], UR8 ;  /* 0x0000c80804ff75b2 */ /* 0x0006620008000100 */
[----:B------:R3:W1:Y:S01]  /*0960*/  SYNCS.EXCH.64 URZ, [UR4+0xe8], UR6 ;  /* 0x0000e80604ff75b2 */ /* 0x0006620008000100 */
[----:B------:R-:W-:Y:S01]  /*0970*/  NOP ;  /* 0x0000000000007918 */ /* 0x000fe20000000000 */
.L_x_11:
[----:B------:R-:W2:Y:S01]  /*0980*/  SHFL.IDX PT, R0, R159, RZ, 0x1f ;  /* 0x00001fff9f007589 */ /* 0x000ea200000e0000 */
[----:B------:R-:W-:Y:S01]  /*0990*/  NOP ;  /* 0x0000000000007918 */ /* 0x000fe20000000000 */
[----:B--2---:R-:W-:-:S13]  /*09a0*/  ISETP.NE.AND P0, PT, R0, 0x3, PT ;  /* 0x000000030000780c */ /* 0x004fda0003f05270 */
[----:B------:R-:W-:Y:S05]  /*09b0*/  @P0 BRA `(.L_x_12) ;  /* 0x00000000002c0947 */ /* 0x000fea0003800000 */
[----:B---3--:R-:W-:Y:S01]  /*09c0*/  UMOV UR6, 0x400 ;  /* 0x0000040000067882 */ /* 0x008fe20000000000 */
[----:B------:R-:W-:Y:S01]  /*09d0*/  UMOV UR4, 0x20 ;  /* 0x0000002000047882 */ /* 0x000fe20000000000 */
[----:B------:R-:W-:Y:S02]  /*09e0*/  ULEA UR6, UR45, UR6, 0x18 ;  /* 0x000000062d067291 */ /* 0x000fe4000f8ec0ff */
[----:B------:R-:W-:-:S04]  /*09f0*/  UIADD3 UR4, UPT, UPT, -UR4, 0x100000, URZ ;  /* 0x0010000004047890 */ /* 0x000fc8000fffe1ff */
[----:B------:R-:W-:Y:S02]  /*0a00*/  USHF.L.U32 UR5, UR4, 0xb, URZ ;  /* 0x0000000b04057899 */ /* 0x000fe400080006ff */
[----:B------:R-:W-:Y:S01]  /*0a10*/  USHF.L.U32 UR4, UR4, 0x1, URZ ;  /* 0x0000000104047899 */ /* 0x000fe200080006ff */
[----:B------:R-:W-:Y:S01]  /*0a20*/  ELECT P0, URZ, PT ;  /* 0x0000000000ff782f */ /* 0x000fe20003800000 */
[----:B------:R-:W2:Y:S10]  /*0a30*/  FENCE.VIEW.ASYNC.S ;  /* 0x00000000000073c6 */ /* 0x000eb40000000000 */
[----:B--2---:R2:W3:Y:S01]  /*0a40*/  SYNCS.EXCH.64 URZ, [UR6+0xf0], UR4 ;  /* 0x0000f00406ff75b2 */ /* 0x0044e20008000100 */
[----:B------:R2:W1:Y:S01]  /*0a50*/  SYNCS.EXCH.64 URZ, [UR6+0xf8], UR4 ;  /* 0x0000f80406ff75b2 */ /* 0x0004620008000100 */
[----:B------:R-:W-:Y:S01]  /*0a60*/  NOP ;  /* 0x0000000000007918 */ /* 0x000fe20000000000 */
.L_x_12:
[----:B------:R-:W4:Y:S01]  /*0a70*/  SHFL.IDX PT, R0, R159, RZ, 0x1f ;  /* 0x00001fff9f007589 */ /* 0x000f2200000e0000 */
[----:B------:R-:W-:Y:S01]  /*0a80*/  NOP ;  /* 0x0000000000007918 */ /* 0x000fe20000000000 */
[----:B----4-:R-:W-:-:S13]  /*0a90*/  ISETP.NE.AND P0, PT, R0, 0x4, PT ;  /* 0x000000040000780c */ /* 0x010fda0003f05270 */
[----:B------:R-:W-:Y:S05]  /*0aa0*/  @P0 BRA `(.L_x_13) ;  /* 0x0000000000480947 */ /* 0x000fea0003800000 */
[----:B--23--:R-:W-:Y:S01]  /*0ab0*/  UMOV UR4, 0x3a0 ;  /* 0x000003a000047882 */ /* 0x00cfe20000000000 */
[----:B------:R-:W-:Y:S01]  /*0ac0*/  UMOV UR6, 0x400 ;  /* 0x0000040000067882 */ /* 0x000fe20000000000 */
[----:B------:R-:W-:Y:S01]  /*0ad0*/  USEL UR4, UR4, 0x320, UP3 ;  /* 0x0000032004047887 */ /* 0x000fe20009800000 */
        /* <DEDUP_REMOVED lines=9> */
[----:B------:R-:W2:Y:S02]  /*0b70*/  FENCE.VIEW.ASYNC.S ;  /* 0x00000000000073c6 */ /* 0x000ea40000000000 */
[----:B--2---:R4:W2:Y:S08]  /*0b80*/  SYNCS.EXCH.64 URZ, [UR6+0x100], UR8 ;  /* 0x0001000806ff75b2 */ /* 0x0048b00008000100 */
[----:B------:R4:W3:Y:S01]  /*0b90*/  SYNCS.EXCH.64 URZ, [UR6+0x110], UR4 ;  /* 0x0001100406ff75b2 */ /* 0x0008e20008000100 */
[----:B------:R4:W1:Y:S01]  /*0ba0*/  SYNCS.EXCH.64 URZ, [UR6+0x108], UR8 ;  /* 0x0001080806ff75b2 */ /* 0x0008620008000100 */
[----:B------:R4:W1:Y:S02]  /*0bb0*/  SYNCS.EXCH.64 URZ, [UR6+0x118], UR4 ;  /* 0x0001180406ff75b2 */ /* 0x0008640008000100 */
[----:B----4-:R-:W-:Y:S01]  /*0bc0*/  NOP ;  /* 0x0000000000007918 */ /* 0x010fe20000000000 */
.L_x_13:
[----:B------:R-:W4:Y:S01]  /*0bd0*/  SHFL.IDX PT, R0, R159, RZ, 0x1f ;  /* 0x00001fff9f007589 */ /* 0x000f2200000e0000 */
[----:B------:R-:W-:Y:S01]  /*0be0*/  NOP ;  /* 0x0000000000007918 */ /* 0x000fe20000000000 */
[----:B----4-:R-:W-:-:S13]  /*0bf0*/  ISETP.NE.AND P0, PT, R0, 0x5, PT ;  /* 0x000000050000780c */ /* 0x010fda0003f05270 */
[----:B------:R-:W-:Y:S05]  /*0c00*/  @P0 BRA `(.L_x_14) ;  /* 0x0000000000440947 */ /* 0x000fea0003800000 */
[----:B--23--:R-:W-:Y:S01]  /*0c10*/  UMOV UR4, 0x400 ;  /* 0x0000040000047882 */ /* 0x00cfe20000000000 */
        /* <DEDUP_REMOVED lines=16> */
.L_x_14:
[----:B------:R-:W4:Y:S01]  /*0d20*/  SHFL.IDX PT, R0, R159, RZ, 0x1f ;  /* 0x00001fff9f007589 */ /* 0x000f2200000e0000 */
[----:B------:R-:W-:Y:S01]  /*0d30*/  ISETP.NE.OR P1, PT, RZ, UR17, !P1 ;  /* 0x00000011ff007c0c */ /* 0x000fe2000cf25670 */
[----:B------:R-:W-:Y:S01]  /*0d40*/  NOP ;  /* 0x0000000000007918 */ /* 0x000fe20000000000 */
[----:B----4-:R-:W-:-:S13]  /*0d50*/  ISETP.NE.AND P0, PT, R0, 0x3, PT ;  /* 0x000000030000780c */ /* 0x010fda0003f05270 */
[----:B------:R-:W-:Y:S05]  /*0d60*/  @P0 BRA `(.L_x_15) ;  /* 0x0000000000340947 */ /* 0x000fea0003800000 */
[----:B--23--:R-:W-:Y:S01]  /*0d70*/  UMOV UR4, 0x400 ;  /* 0x0000040000047882 */ /* 0x00cfe20000000000 */
[----:B------:R-:W-:Y:S01]  /*0d80*/  UMOV UR6, 0x20 ;  /* 0x0000002000067882 */ /* 0x000fe20000000000 */
[----:B------:R-:W-:Y:S02]  /*0d90*/  ULEA UR4, UR45, UR4, 0x18 ;  /* 0x000000042d047291 */ /* 0x000fe4000f8ec0ff */
[----:B------:R-:W-:-:S04]  /*0da0*/  UIADD3 UR6, UPT, UPT, -UR6, 0x100000, URZ ;  /* 0x0010000006067890 */ /* 0x000fc8000fffe1ff */
[----:B------:R-:W-:Y:S02]  /*0db0*/  USHF.L.U32 UR7, UR6, 0xb, URZ ;  /* 0x0000000b06077899 */ /* 0x000fe400080006ff */
[----:B------:R-:W-:Y:S01]  /*0dc0*/  USHF.L.U32 UR6, UR6, 0x1, URZ ;  /* 0x0000000106067899 */ /* 0x000fe200080006ff */
[----:B------:R-:W-:Y:S01]  /*0dd0*/  ELECT P0, URZ, PT ;  /* 0x0000000000ff782f */ /* 0x000fe20003800000 */
[----:B------:R-:W2:Y:S10]  /*0de0*/  FENCE.VIEW.ASYNC.S ;  /* 0x00000000000073c6 */ /* 0x000eb40000000000 */
[----:B--2---:R4:W2:Y:S01]  /*0df0*/  SYNCS.EXCH.64 URZ, [UR4+0x140], UR6 ;  /* 0x0001400604ff75b2 */ /* 0x0048a20008000100 */
[----:B------:R4:W3:Y:S01]  /*0e00*/  SYNCS.EXCH.64 URZ, [UR4+0x150], UR6 ;  /* 0x0001500604ff75b2 */ /* 0x0008e20008000100 */
[----:B------:R4:W1:Y:S01]  /*0e10*/  SYNCS.EXCH.64 URZ, [UR4+0x148], UR6 ;  /* 0x0001480604ff75b2 */ /* 0x0008620008000100 */
[----:B------:R4:W1:Y:S02]  /*0e20*/  SYNCS.EXCH.64 URZ, [UR4+0x158], UR6 ;  /* 0x0001580604ff75b2 */ /* 0x0008640008000100 */
[----:B----4-:R-:W-:Y:S01]  /*0e30*/  NOP ;  /* 0x0000000000007918 */ /* 0x010fe20000000000 */
.L_x_15:
[----:B------:R-:W-:Y:S01]  /*0e40*/  VOTEU.ALL UP0, P1 ;  /* 0x0000000000ff7886 */ /* 0x000fe20000800000 */
[----:B--23--:R-:W-:Y:S01]  /*0e50*/  UMOV UR4, 0x20 ;  /* 0x0000002000047882 */ /* 0x00cfe20000000000 */
[----:B------:R-:W2:Y:S01]  /*0e60*/  LDCU UR7, c[0x0][0x36c] ;  /* 0x00006d80ff0777ac */ /* 0x000ea20008000800 */
[----:B------:R-:W-:Y:S01]  /*0e70*/  NOP ;  /* 0x0000000000007918 */ /* 0x000fe20000000000 */
[----:B-1----:R-:W-:Y:S01]  /*0e80*/  LOP3.LUT R3, R172, 0x1f, RZ, 0xc0, !PT ;  /* 0x0000001fac037812 */ /* 0x002fe200078ec0ff */
[----:B------:R-:W-:Y:S01]  /*0e90*/  @!UP0 UMOV UR6, 0x400 ;  /* 0x0000040000068882 */ /* 0x000fe20000000000 */
[----:B------:R-:W-:-:S04]  /*0ea0*/  @!UP0 UIADD3 UR4, UPT, UPT, -UR4, 0x100000, URZ ;  /* 0x0010000004048890 */ /* 0x000fc8000fffe1ff */
[----:B------:R-:W-:Y:S02]  /*0eb0*/  @!UP0 USHF.L.U32 UR5, UR4, 0xb, URZ ;  /* 0x0000000b04058899 */ /* 0x000fe400080006ff */
[----:B------:R-:W-:Y:S02]  /*0ec0*/  @!UP0 USHF.L.U32 UR4, UR4, 0x1, URZ ;  /* 0x0000000104048899 */ /* 0x000fe400080006ff */
[----:B------:R-:W-:Y:S01]  /*0ed0*/  @!UP0 ULEA UR6, UR45, UR6, 0x18 ;  /* 0x000000062d068291 */ /* 0x000fe2000f8ec0ff */
[----:B------:R-:W-:Y:S01]  /*0ee0*/  VOTEU.ALL UP0, P1 ;  /* 0x0000000000ff7886 */ /* 0x000fe20000800000 */
[----:B------:R-:W-:Y:S02]  /*0ef0*/  UISETP.NE.AND UP4, UPT, UR17, URZ, UPT ;  /* 0x000000ff1100728c */ /* 0x000fe4000bf85270 */
[----:B--2---:R-:W-:Y:S01]  /*0f00*/  UISETP.EQ.U32.AND UP5, UPT, UR7, 0x1, UPT ;  /* 0x000000010700788c */ /* 0x004fe2000bfa2070 */
[----:B------:R-:W1:Y:S07]  /*0f10*/  FENCE.VIEW.ASYNC.S ;  /* 0x00000000000073c6 */ /* 0x000e6e0000000000 */
[----:B-1----:R1:W2:Y:S01]  /*0f20*/  @!UP0 SYNCS.EXCH.64 URZ, [UR6+0x160], UR4 ;  /* 0x0001600406ff85b2 */ /* 0x0022a20008000100 */
[----:B------:R-:W-:Y:S05]  /*0f30*/  BRA.U !UP5, `(.L_x_16) ;  /* 0x000000010d087547 */ /* 0x000fea000b800000 */
[----:B--2---:R-:W-:Y:S01]  /*0f40*/  UCGABAR_ARV ;  /* 0x00000000000079c7 */ /* 0x004fe20008000000 */
[----:B------:R-:W-:Y:S05]  /*0f50*/  BRA `(.L_x_17) ;  /* 0x0000000000047947 */ /* 0x000fea0003800000 */
.L_x_16:
[----:B--2---:R-:W-:Y:S01]  /*0f60*/  NOP ;  /* 0x0000000000007918 */ /* 0x004fe20000000000 */
.L_x_17:
[----:B------:R-:W2:Y:S01]  /*0f70*/  S2UR UR16, SR_CTAID.X ;  /* 0x00000000001079c3 */ /* 0x000ea20000002500 */
[----:B------:R-:W-:-:S05]  /*0f80*/  CS2R.32 R161, SR_CgaSize ;  /* 0x0000000000a17805 */ /* 0x000fca0000008a00 */
[----:B------:R-:W-:-:S05]  /*0f90*/  IMAD R161, R161, -0xa0, RZ ;  /* 0xffffff60a1a17824 */ /* 0x000fca00078e02ff */
[----:B-1----:R-:W-:-:S14]  /*0fa0*/  R2UR UR5, R161 ;  /* 0x00000000a10572ca */ /* 0x002fdc00000e0000 */
[----:B------:R-:W1:Y:S01]  /*0fb0*/  LDCU UR5, c[0x0][UR5+0x2b0] ;  /* 0x00005600050577ac */ /* 0x000e620008000800 */
[----:B------:R-:W-:-:S05]  /*0fc0*/  CS2R.32 R161, SR_CgaSize ;  /* 0x0000000000a17805 */ /* 0x000fca0000008a00 */
[----:B------:R-:W-:-:S05]  /*0fd0*/  IMAD R161, R161, -0xa0, RZ ;  /* 0xffffff60a1a17824 */ /* 0x000fca00078e02ff */
[----:B------:R-:W-:-:S14]  /*0fe0*/  R2UR UR4, R161 ;  /* 0x00000000a10472ca */ /* 0x000fdc00000e0000 */
[----:B------:R-:W3:Y:S01]  /*0ff0*/  LDCU UR4, c[0x0][UR4+0x2b4] ;  /* 0x00005680040477ac */ /* 0x000ee20008000800 */
[----:B------:R-:W4:Y:S01]  /*1000*/  S2UR UR7, SR_CTAID.Y ;  /* 0x00000000000779c3 */ /* 0x000f220000002600 */
[----:B------:R-:W-:-:S05]  /*1010*/  CS2R.32 R161, SR_CgaSize ;  /* 0x0000000000a17805 */ /* 0x000fca0000008a00 */
[----:B------:R-:W-:-:S05]  /*1020*/  IMAD R161, R161, -0xa0, RZ ;  /* 0xffffff60a1a17824 */ /* 0x000fca00078e02ff */
[----:B------:R-:W-:-:S14]  /*1030*/  R2UR UR8, R161 ;  /* 0x00000000a10872ca */ /* 0x000fdc00000e0000 */
[----:B------:R-:W3:Y:S01]  /*1040*/  LDCU UR8, c[0x0][UR8+0x2a0] ;  /* 0x00005400080877ac */ /* 0x000ee20008000800 */
[----:B------:R-:W-:-:S05]  /*1050*/  CS2R.32 R161, SR_CgaSize ;  /* 0x0000000000a17805 */ /* 0x000fca0000008a00 */
[----:B------:R-:W-:-:S05]  /*1060*/  IMAD R161, R161, -0xa0, RZ ;  /* 0xffffff60a1a17824 */ /* 0x000fca00078e02ff */
[----:B------:R-:W-:-:S14]  /*1070*/  R2UR UR9, R161 ;  /* 0x00000000a10972ca */ /* 0x000fdc00000e0000 */
[----:B------:R-:W3:Y:S01]  /*1080*/  LDCU UR9, c[0x0][UR9+0x2a4] ;  /* 0x00005480090977ac */ /* 0x000ee20008000800 */
[----:B------:R-:W3:Y:S01]  /*1090*/  S2UR UR36, SR_CTAID.Z ;  /* 0x00000000002479c3 */ /* 0x000ee20000002700 */
[----:B------:R-:W3:Y:S01]  /*10a0*/  LDCU UR21, c[0x0][0xb24] ;  /* 0x00016480ff1577ac */ /* 0x000ee20008000800 */
[----:B------:R-:W-:Y:S02]  /*10b0*/  UISETP.GT.U32.AND UP0, UPT, UR33, 0xffff, UPT ;  /* 0x0000ffff2100788c */ /* 0x000fe4000bf04070 */
[----:B------:R-:W-:Y:S01]  /*10c0*/  USHF.L.U32 UR27, UR45, 0xb, URZ ;  /* 0x0000000b2d1b7899 */ /* 0x000fe200080006ff */
[----:B--2---:R-:W-:Y:S01]  /*10d0*/  I2FP.F32.U32 R2, UR16 ;  /* 0x0000001000027c45 */ /* 0x004fe20008201000 */
[----:B------:R-:W-:Y:S01]  /*10e0*/  UMOV UR30, 0x5 ;  /* 0x00000005001e7882 */ /* 0x000fe20000000000 */
[----:B------:R-:W2:Y:S03]  /*10f0*/  LDCU UR42, c[0x0][0xb24] ;  /* 0x00016480ff2a77ac */ /* 0x000ea60008000800 */
[----:B-1----:R-:W-:Y:S01]  /*1100*/  FMUL R2, R2, UR5 ;  /* 0x0000000502027c20 */ /* 0x002fe20008400000 */
[----:B------:R-:W1:Y:S01]  /*1110*/  LDCU UR29, c[0x0][0xb30] ;  /* 0x00016600ff1d77ac */ /* 0x000e620008000800 */
[----:B----4-:R-:W-:Y:S01]  /*1120*/  I2FP.F32.U32 R0, UR7 ;  /* 0x0000000700007c45 */ /* 0x010fe20008201000 */
[----:B------:R-:W-:-:S03]  /*1130*/  USHF.L.U32 UR46, UR16, 0x7, URZ ;  /* 0x00000007102e7899 */ /* 0x000fc600080006ff */
[----:B------:R-:W4:Y:S01]  /*1140*/  F2I.U32.TRUNC.NTZ R2, R2 ;  /* 0x0000000200027305 */ /* 0x000f22000020f000 */
[----:B------:R-:W-:Y:S01]  /*1150*/  USEL UR26, UR33, 0xffff, !UP0 ;  /* 0x0000ffff211a7887 */ /* 0x000fe2000c000000 */
[----:B---3--:R-:W-:Y:S01]  /*1160*/  FMUL R0, R0, UR4 ;  /* 0x0000000400007c20 */ /* 0x008fe20008400000 */
[----:B------:R-:W-:Y:S01]  /*1170*/  UISETP.GE.AND UP2, UPT, UR21, 0x1, UPT ;  /* 0x000000011500788c */ /* 0x000fe2000bf46270 */
[----:B------:R-:W-:-:S04]  /*1180*/  UMOV UR20, UR7 ;  /* 0x0000000700147c82 */ /* 0x000fc80008000000 */
[----:B------:R-:W3:Y:S01]  /*1190*/  F2I.U32.TRUNC.NTZ R0, R0 ;  /* 0x0000000000007305 */ /* 0x000ee2000020f000 */
[----:B----4-:R-:W-:Y:S02]  /*11a0*/  R2UR UR4, R2 ;  /* 0x00000000020472ca */ /* 0x010fe400000e0000 */
[----:B------:R-:W-:Y:S02]  /*11b0*/  PRMT R2, RZ, 0x7610, R2 ;  /* 0x00007610ff027816 */ /* 0x000fe40000000002 */
[----:B---3--:R-:W-:Y:S02]  /*11c0*/  R2UR UR6, R0 ;  /* 0x00000000000672ca */ /* 0x008fe400000e0000 */
[----:B------:R-:W-:-:S07]  /*11d0*/  PRMT R0, RZ, 0x7610, R0 ;  /* 0x00007610ff007816 */ /* 0x000fce0000000000 */
[----:B------:R-:W-:-:S04]  /*11e0*/  UIADD3 UR5, UPT, UPT, -UR4, URZ, URZ ;  /* 0x000000ff04057290 */ /* 0x000fc8000fffe1ff */
[----:B------:R-:W-:Y:S02]  /*11f0*/  UIMAD UR5, UR8, UR5, UR16 ;  /* 0x00000005080572a4 */ /* 0x000fe4000f8e0210 */
[----:B------:R-:W-:-:S04]  /*1200*/  UIADD3 UR4, UPT, UPT, -UR6, URZ, URZ ;  /* 0x000000ff06047290 */ /* 0x000fc8000fffe1ff */
[----:B------:R-:W-:Y:S01]  /*1210*/  IMAD.U32 R161, RZ, RZ, UR5 ;  /* 0x00000005ffa17e24 */ /* 0x000fe2000f8e00ff */
[----:B------:R-:W-:-:S06]  /*1220*/  UIMAD UR4, UR9, UR4, UR7 ;  /* 0x00000004090472a4 */ /* 0x000fcc000f8e0207 */
[----:B------:R-:W-:Y:S01]  /*1230*/  IMAD.U32 R160, RZ, RZ, UR4 ;  /* 0x00000004ffa07e24 */ /* 0x000fe2000f8e00ff */
[----:B-12---:R-:W-:Y:S06]  /*1240*/  BRA.U UP4, `(.L_x_18) ;  /* 0x0000000104447547 */ /* 0x006fec000b800000 */
[----:B------:R-:W-:Y:S02]  /*1250*/  R2UR UR4, R161 ;  /* 0x00000000a10472ca */ /* 0x000fe400000e0000 */
[----:B------:R-:W-:-:S11]  /*1260*/  R2UR UR8, R160 ;  /* 0x00000000a00872ca */ /* 0x000fd600000e0000 */
[----:B------:R-:W-:Y:S02]  /*1270*/  UISETP.GT.U32.AND UP0, UPT, UR4, 0x1, UPT ;  /* 0x000000010400788c */ /* 0x000fe4000bf04070 */
[----:B------:R-:W-:Y:S02]  /*1280*/  ULOP3.LUT UR4, UR4, 0xfffffffe, URZ, 0xc0, !UPT ;  /* 0xfffffffe04047892 */ /* 0x000fe4000f8ec0ff */
[----:B------:R-:W-:Y:S02]  /*1290*/  UISETP.NE.AND UP1, UPT, UR8, URZ, UP0 ;  /* 0x000000ff0800728c */ /* 0x000fe40008725270 */
[----:B------:R-:W-:Y:S02]  /*12a0*/  UISETP.NE.AND UP0, UPT, UR8, 0x1, UP0 ;  /* 0x000000010800788c */ /* 0x000fe40008705270 */
[----:B------:R-:W-:Y:S02]  /*12b0*/  USEL UR7, URZ, 0x1, UP1 ;  /* 0x00000001ff077887 */ /* 0x000fe40008800000 */
[----:B------:R-:W-:-:S02]  /*12c0*/  USEL UR6, URZ, 0x4, UP0 ;  /* 0x00000004ff067887 */ /* 0x000fc40008000000 */
[----:B------:R-:W-:Y:S02]  /*12d0*/  USEL UR5, URZ, 0x2, UP1 ;  /* 0x00000002ff057887 */ /* 0x000fe40008800000 */
[----:B------:R-:W-:Y:S02]  /*12e0*/  ULEA UR4, UR8, UR4, 0x1 ;  /* 0x0000000408047291 */ /* 0x000fe4000f8e08ff */
[----:B------:R-:W-:Y:S02]  /*12f0*/  USEL UR8, URZ, 0x8, UP0 ;  /* 0x00000008ff087887 */ /* 0x000fe40008000000 */
[----:B------:R-:W-:-:S03]  /*1300*/  UIADD3 UR5, UPT, UPT, UR5, UR6, UR7 ;  /* 0x0000000605057290 */ /* 0x000fc6000fffe007 */
[----:B------:R-:W-:Y:S01]  /*1310*/  UMOV UR6, 0x3 ;  /* 0x0000000300067882 */ /* 0x000fe20000000000 */
[----:B------:R-:W-:Y:S02]  /*1320*/  UIADD3 UR5, UPT, UPT, UR5, UR8, URZ ;  /* 0x0000000805057290 */ /* 0x000fe4000fffe0ff */
[----:B------:R-:W-:-:S04]  /*1330*/  USHF.L.U32 UR4, UR6, UR4, URZ ;  /* 0x0000000406047299 */ /* 0x000fc800080006ff */
[----:B------:R-:W-:Y:S02]  /*1340*/  IMAD.U32 R2, RZ, RZ, UR5 ;  /* 0x00000005ff027e24 */ /* 0x000fe4000f8e00ff */
[----:B------:R-:W-:Y:S02]  /*1350*/  IMAD.U32 R0, RZ, RZ, UR4 ;  /* 0x00000004ff007e24 */ /* 0x000fe4000f8e00ff */
.L_x_18:
[----:B------:R-:W-:Y:S05]  /*1360*/  BRA.U !UP2, `(.L_x_19) ;  /* 0x000000010ad47547 */ /* 0x000fea000b800000 */
[----:B------:R-:W1:Y:S01]  /*1370*/  LDCU.128 UR12, c[0x0][0xb10] ;  /* 0x00016200ff0c77ac */ /* 0x000e620008000c00 */
[----:B------:R-:W2:Y:S01]  /*1380*/  LDCU UR6, c[0x0][0x370] ;  /* 0x00006e00ff0677ac */ /* 0x000ea20008000800 */
[----:B------:R-:W3:Y:S01]  /*1390*/  LDCU UR5, c[0x0][0x374] ;  /* 0x00006e80ff0577ac */ /* 0x000ee20008000800 */
[----:B------:R-:W4:Y:S01]  /*13a0*/  LDCU UR28, c[0x0][0xb0c] ;  /* 0x00016180ff1c77ac */ /* 0x000f220008000800 */
[----:B------:R-:W4:Y:S01]  /*13b0*/  LDCU UR4, c[0x0][0xb20] ;  /* 0x00016400ff0477ac */ /* 0x000f220008000800 */
[----:B------:R-:W4:Y:S01]  /*13c0*/  LDCU.64 UR8, c[0x0][0xb28] ;  /* 0x00016500ff0877ac */ /* 0x000f220008000a00 */
[----:B-1----:R-:W-:Y:S02]  /*13d0*/  UISETP.NE.AND UP0, UPT, UR14, 0x1, UPT ;  /* 0x000000010e00788c */ /* 0x002fe4000bf05270 */
[----:B---3--:R-:W-:Y:S02]  /*13e0*/  UIMAD.WIDE.U32 UR10, UR5, UR15, URZ ;  /* 0x0000000f050a72a5 */ /* 0x008fe4000f8e00ff */
[----:B--2---:R-:W-:-:S02]  /*13f0*/  UIMAD.WIDE.U32 UR22, UR6, UR12, URZ ;  /* 0x0000000c061672a5 */ /* 0x004fc4000f8e00ff */
[----:B----4-:R-:W-:Y:S02]  /*1400*/  UISETP.NE.AND UP1, UPT, UR28, 0x1, UPT ;  /* 0x000000011c00788c */ /* 0x010fe4000bf25270 */
[----:B------:R-:W-:Y:S01]  /*1410*/  UISETP.NE.AND UP2, UPT, UR21, 0x1, UPT ;  /* 0x000000011500788c */ /* 0x000fe2000bf45270 */
[----:B------:R-:W-:Y:S02]  /*1420*/  UMOV UR10, UR11 ;  /* 0x0000000b000a7c82 */ /* 0x000fe40008000000 */
[----:B------:R-:W-:Y:S01]  /*1430*/  UMOV UR22, UR23 ;  /* 0x0000001700167c82 */ /* 0x000fe20008000000 */
[----:B------:R-:W-:Y:S02]  /*1440*/  @UP0 USHF.R.U32.HI UR5, URZ, UR4, UR10 ;  /* 0x00000004ff050299 */ /* 0x000fe4000801160a */
[----:B------:R-:W-:Y:S02]  /*1450*/  UIMAD.WIDE.U32 UR24, UR20, UR15, URZ ;  /* 0x0000000f141872a5 */ /* 0x000fe4000f8e00ff */
[----:B------:R-:W-:-:S02]  /*1460*/  UIMAD.WIDE.U32 UR10, UR5, UR8, URZ ;  /* 0x00000008050a72a5 */ /* 0x000fc4000f8e00ff */
[----:B------:R-:W-:Y:S02]  /*1470*/  @UP1 USHF.R.U32.HI UR6, URZ, UR13, UR22 ;  /* 0x0000000dff061299 */ /* 0x000fe40008011616 */
[----:B------:R-:W-:Y:S02]  /*1480*/  UIMAD.WIDE.U32 UR18, UR16, UR12, URZ ;  /* 0x0000000c101272a5 */ /* 0x000fe4000f8e00ff */
[----:B------:R-:W-:Y:S01]  /*1490*/  UIMAD.WIDE.U32 UR22, UR6, UR8, URZ ;  /* 0x00000008061672a5 */ /* 0x000fe2000f8e00ff */
[----:B------:R-:W-:Y:S01]  /*14a0*/  UMOV UR24, UR25 ;  /* 0x0000001900187c82 */ /* 0x000fe20008000000 */
[----:B------:R-:W-:Y:S01]  /*14b0*/  UMOV UR10, UR11 ;  /* 0x0000000b000a7c82 */ /* 0x000fe20008000000 */
[----:B------:R-:W-:Y:S02]  /*14c0*/  USHF.R.U32.HI UR24, URZ, UR4, UR24 ;  /* 0x00000004ff187299 */ /* 0x000fe40008011618 */
[----:B------:R-:W-:Y:S02]  /*14d0*/  @UP2 USHF.R.U32.HI UR5, URZ, UR9, UR10 ;  /* 0x00000009ff052299 */ /* 0x000fe4000801160a */
[----:B------:R-:W-:Y:S01]  /*14e0*/  UMOV UR7, UR23 ;  /* 0x0000001700077c82 */ /* 0x000fe20008000000 */
[----:B------:R-:W-:Y:S01]  /*14f0*/  UMOV UR18, UR19 ;  /* 0x0000001300127c82 */ /* 0x000fe20008000000 */
[----:B------:R-:W-:-:S02]  /*1500*/  @UP2 USHF.R.U32.HI UR6, URZ, UR9, UR7 ;  /* 0x00000009ff062299 */ /* 0x000fc40008011607 */
[----:B------:R-:W-:Y:S02]  /*1510*/  USHF.R.U32.HI UR13, URZ, UR13, UR18 ;  /* 0x0000000dff0d7299 */ /* 0x000fe40008011612 */
[----:B------:R-:W-:Y:S02]  /*1520*/  USEL UR4, UR20, UR24, !UP0 ;  /* 0x0000001814047287 */ /* 0x000fe4000c000000 */
[----:B------:R-:W-:Y:S02]  /*1530*/  UIMAD UR7, UR5, UR21, URZ ;  /* 0x00000015050772a4 */ /* 0x000fe4000f8e02ff */
[----:B------:R-:W-:Y:S02]  /*1540*/  USEL UR5, UR16, UR13, !UP1 ;  /* 0x0000000d10057287 */ /* 0x000fe4000c800000 */
[----:B------:R-:W-:Y:S02]  /*1550*/  UIMAD UR12, UR6, UR21, URZ ;  /* 0x00000015060c72a4 */ /* 0x000fe4000f8e02ff */
[----:B------:R-:W-:-:S02]  /*1560*/  UISETP.GE.AND UP0, UPT, UR4, UR7, UPT ;  /* 0x000000070400728c */ /* 0x000fc4000bf06270 */
[----:B------:R-:W-:Y:S02]  /*1570*/  UIMAD.WIDE.U32 UR10, UR4, UR8, URZ ;  /* 0x00000008040a72a5 */ /* 0x000fe4000f8e00ff */
[----:B------:R-:W-:Y:S02]  /*1580*/  UISETP.GE.OR UP0, UPT, UR5, UR12, UP0 ;  /* 0x0000000c0500728c */ /* 0x000fe40008706670 */
[----:B------:R-:W-:Y:S02]  /*1590*/  UIMAD.WIDE.U32 UR12, UR5, UR8, URZ ;  /* 0x00000008050c72a5 */ /* 0x000fe4000f8e00ff */
[----:B------:R-:W-:Y:S01]  /*15a0*/  UIADD3 UR10, UPT, UPT, -UR4, URZ, URZ ;  /* 0x000000ff040a7290 */ /* 0x000fe2000fffe1ff */
[----:B------:R-:W-:Y:S01]  /*15b0*/  UMOV UR8, UR11 ;  /* 0x0000000b00087c82 */ /* 0x000fe20008000000 */
[----:B------:R-:W-:Y:S02]  /*15c0*/  UIADD3 UR11, UPT, UPT, -UR5, URZ, URZ ;  /* 0x000000ff050b7290 */ /* 0x000fe4000fffe1ff */
[----:B------:R-:W-:-:S03]  /*15d0*/  USHF.R.U32.HI UR8, URZ, UR9, UR8 ;  /* 0x00000009ff087299 */ /* 0x000fc60008011608 */
[----:B------:R-:W-:Y:S01]  /*15e0*/  @!UP0 UMOV UR7, UR13 ;  /* 0x0000000d00078c82 */ /* 0x000fe20008000000 */
[----:B------:R-:W-:Y:S02]  /*15f0*/  UIMAD UR20, UR14, UR10, UR20 ;  /* 0x0000000a0e1472a4 */ /* 0x000fe4000f8e0214 */
[----:B------:R-:W-:Y:S02]  /*1600*/  USEL UR8, UR4, UR8, !UP2 ;  /* 0x0000000804087287 */ /* 0x000fe4000d000000 */
[----:B------:R-:W-:Y:S02]  /*1610*/  @!UP0 USHF.R.U32.HI UR7, URZ, UR9, UR7 ;  /* 0x00000009ff078299 */ /* 0x000fe40008011607 */
[----:B------:R-:W-:Y:S02]  /*1620*/  UIADD3 UR9, UPT, UPT, -UR8, URZ, URZ ;  /* 0x000000ff08097290 */ /* 0x000fe4000fffe1ff */
[----:B------:R-:W-:Y:S02]  /*1630*/  @!UP0 USEL UR7, UR5, UR7, !UP2 ;  /* 0x0000000705078287 */ /* 0x000fe4000d000000 */
[----:B------:R-:W-:-:S02]  /*1640*/  UIMAD UR9, UR21, UR9, UR4 ;  /* 0x00000009150972a4 */ /* 0x000fc4000f8e0204 */
[----:B------:R-:W-:Y:S02]  /*1650*/  @!UP0 UIADD3 UR8, UPT, UPT, UR8, -UR7, URZ ;  /* 0x8000000708088290 */ /* 0x000fe4000fffe0ff */
[----:B------:R-:W-:Y:S02]  /*1660*/  @!UP0 UIMAD UR6, UR9, UR6, UR7 ;  /* 0x00000006090682a4 */ /* 0x000fe4000f8e0207 */
[----:B------:R-:W-:Y:S02]  /*1670*/  @!UP0 UIMAD UR4, UR8, UR21, UR5 ;  /* 0x00000015080482a4 */ /* 0x000fe4000f8e0205 */
[----:B------:R-:W-:Y:S02]  /*1680*/  UIMAD UR16, UR28, UR11, UR16 ;  /* 0x0000000b1c1072a4 */ /* 0x000fe4000f8e0210 */
[----:B------:R-:W-:Y:S01]  /*1690*/  UIMAD UR20, UR4, UR14, UR20 ;  /* 0x0000000e041472a4 */ /* 0x000fe2000f8e0214 */
[----:B------:R-:W-:Y:S02]  /*16a0*/  @!UP0 UMOV UR5, UR6 ;  /* 0x0000000600058c82 */ /* 0x000fe40008000000 */
[----:B------:R-:W-:-:S12]  /*16b0*/  UIMAD UR16, UR5, UR28, UR16 ;  /* 0x0000001c051072a4 */ /* 0x000fd8000f8e0210 */
.L_x_19:
[----:B------:R-:W-:Y:S02]  /*16c0*/  UISETP.NE.AND UP1, UPT, UR29, 0x1, UPT ;  /* 0x000000011d00788c */ /* 0x000fe4000bf25270 */
[----:B------:R-:W-:Y:S02]  /*16d0*/  ULOP3.LUT UR21, UR26, 0xffff, URZ, 0xc0, !UPT ;  /* 0x0000ffff1a157892 */ /* 0x000fe4000f8ec0ff */
[----:B------:R-:W-:Y:S02]  /*16e0*/  UISETP.NE.AND UP0, UPT, UR17, 0x2, UPT ;  /* 0x000000021100788c */ /* 0x000fe4000bf05270 */
[----:B------:R-:W-:Y:S02]  /*16f0*/  ULOP3.LUT UR22, UR27, 0x1000, URZ, 0xc0, !UPT ;  /* 0x000010001b167892 */ /* 0x000fe4000f8ec0ff */
[----:B------:R-:W-:Y:S02]  /*1700*/  ULOP3.LUT UR46, UR46, 0x80, URZ, 0xc0, !UPT ;  /* 0x000000802e2e7892 */ /* 0x000fe4000f8ec0ff */
[----:B------:R-:W-:Y:S01]  /*1710*/  USHF.L.U32 UR21, UR30, UR21, URZ ;  /* 0x000000151e157299 */ /* 0x000fe200080006ff */
[----:B------:R-:W-:Y:S11]  /*1720*/  BRA.U UP1, `(.L_x_20) ;  /* 0x0000000101447547 */ /* 0x000ff6000b800000 */
[----:B------:R-:W1:Y:S01]  /*1730*/  LDCU.128 UR8, c[0x0][0xb10] ;  /* 0x00016200ff0877ac */ /* 0x000e620008000c00 */
[----:B------:R-:W2:Y:S01]  /*1740*/  LDCU UR12, c[0x0][0xb0c] ;  /* 0x00016180ff0c77ac */ /* 0x000ea20008000800 */
[----:B------:R-:W3:Y:S01]  /*1750*/  LDCU UR13, c[0x0][0xb20] ;  /* 0x00016400ff0d77ac */ /* 0x000ee20008000800 */
[----:B-1----:R-:W-:Y:S02]  /*1760*/  UIMAD.WIDE.U32 UR6, UR16, UR8, URZ ;  /* 0x00000008100672a5 */ /* 0x002fe4000f8e00ff */
[----:B------:R-:W-:Y:S02]  /*1770*/  UIMAD.WIDE.U32 UR4, UR20, UR11, URZ ;  /* 0x0000000b140472a5 */ /* 0x000fe4000f8e00ff */
[----:B--2---:R-:W-:Y:S02]  /*1780*/  UISETP.NE.AND UP2, UPT, UR12, 0x1, UPT ;  /* 0x000000010c00788c */ /* 0x004fe4000bf45270 */
[----:B------:R-:W-:Y:S01]  /*1790*/  UISETP.NE.AND UP1, UPT, UR10, 0x1, UPT ;  /* 0x000000010a00788c */ /* 0x000fe2000bf25270 */
[----:B------:R-:W-:-:S02]  /*17a0*/  UMOV UR6, UR7 ;  /* 0x0000000700067c82 */ /* 0x000fc40008000000 */
[----:B------:R-:W-:Y:S01]  /*17b0*/  UMOV UR4, UR5 ;  /* 0x0000000500047c82 */ /* 0x000fe20008000000 */
[----:B------:R-:W-:Y:S02]  /*17c0*/  USHF.R.U32.HI UR6, URZ, UR9, UR6 ;  /* 0x00000009ff067299 */ /* 0x000fe40008011606 */
[----:B---3--:R-:W-:Y:S02]  /*17d0*/  USHF.R.U32.HI UR4, URZ, UR13, UR4 ;  /* 0x0000000dff047299 */ /* 0x008fe40008011604 */
[----:B------:R-:W-:Y:S02]  /*17e0*/  USEL UR5, UR16, UR6, !UP2 ;  /* 0x0000000610057287 */ /* 0x000fe4000d000000 */
[----:B------:R-:W-:-:S04]  /*17f0*/  USEL UR4, UR20, UR4, !UP1 ;  /* 0x0000000414047287 */ /* 0x000fc8000c800000 */
[----:B------:R-:W-:Y:S02]  /*1800*/  UIADD3 UR6, UPT, UPT, UR5, -UR4, URZ ;  /* 0x8000000405067290 */ /* 0x000fe4000fffe0ff */
[----:B------:R-:W-:Y:S02]  /*1810*/  UIADD3 UR4, UPT, UPT, -UR5, UR4, URZ ;  /* 0x0000000405047290 */ /* 0x000fe4000fffe1ff */
[----:B------:R-:W-:Y:S02]  /*1820*/  UIMAD UR20, UR6, UR10, UR20 ;  /* 0x0000000a061472a4 */ /* 0x000fe4000f8e0214 */
[----:B------:R-:W-:-:S12]  /*1830*/  UIMAD UR16, UR4, UR12, UR16 ;  /* 0x0000000c041072a4 */ /* 0x000fd8000f8e0210 */
.L_x_20:
[----:B------:R-:W-:Y:S05]  /*1840*/  BRA.U !UP5, `(.L_x_21) ;  /* 0x000000010d0c7547 */ /* 0x000fea000b800000 */
[----:B------:R-:W-:Y:S01]  /*1850*/  UCGABAR_WAIT ;  /* 0x0000000000007dc7 */ /* 0x000fe20008000000 */
[----:B------:R-:W-:Y:S01]  /*1860*/  CCTL.IVALL ;  /* 0x00000000ff00798f */ /* 0x000fe20002000000 */
[----:B------:R-:W-:Y:S05]  /*1870*/  BRA `(.L_x_22) ;  /* 0x0000000000047947 */ /* 0x000fea0003800000 */
.L_x_21:
[----:B------:R-:W-:Y:S06]  /*1880*/  BAR.SYNC.DEFER_BLOCKING 0x0 ;  /* 0x0000000000007b1d */ /* 0x000fec0000010000 */
.L_x_22:
[----:B------:R-:W-:Y:S05]  /*1890*/  BRA.U UP0, `(.L_x_23) ;  /* 0x0000001500dc7547 */ /* 0x000fea000b800000 */
[----:B------:R-:W1:Y:S01]  /*18a0*/  LDCU UR6, c[0x0][0x38c] ;  /* 0x00007180ff0677ac */ /* 0x000e620008000800 */
[----:B------:R-:W-:Y:S01]  /*18b0*/  PLOP3.LUT P1, PT, PT, PT, UP3, 0x80, 0x8 ;  /* 0x000000000008781c */ /* 0x000fe20003f2f038 */
[----:B------:R-:W-:Y:S01]  /*18c0*/  IMAD.MOV.U32 R12, RZ, RZ, 0x1 ;  /* 0x00000001ff0c7424 */ /* 0x000fe200078e00ff */
[----:B------:R-:W-:Y:S02]  /*18d0*/  ISETP.NE.AND P2, PT, R3, RZ, P3 ;  /* 0x000000ff0300720c */ /* 0x000fe40001f45270 */
[----:B------:R-:W-:Y:S02]  /*18e0*/  CS2R R10, SRZ ;  /* 0x00000000000a7805 */ /* 0x000fe4000001ff00 */
[----:B------:R-:W-:Y:S01]  /*18f0*/  PLOP3.LUT P1, PT, P1, PT, PT, 0x8, 0x80 ;  /* 0x000000000080781c */ /* 0x000fe20000f2e170 */
[----:B------:R-:W-:Y:S01]  /*1900*/  IMAD.MOV.U32 R9, RZ, RZ, RZ ;  /* 0x000000ffff097224 */ /* 0x000fe200078e00ff */
[----:B------:R-:W2:Y:S01]  /*1910*/  LDCU UR38, c[0x0][0x370] ;  /* 0x00006e00ff2677ac */ /* 0x000ea20008000800 */
[----:B------:R-:W-:Y:S01]  /*1920*/  IMAD.MOV.U32 R8, RZ, RZ, 0x1 ;  /* 0x00000001ff087424 */ /* 0x000fe200078e00ff */
[----:B------:R-:W3:Y:S01]  /*1930*/  LDCU.64 UR26, c[0x0][0x348] ;  /* 0x00006900ff1a77ac */ /* 0x000ee20008000a00 */
[----:B------:R-:W-:Y:S01]  /*1940*/  ULEA.HI UR43, UR22, UR46, URZ, 0x1a ;  /* 0x0000002e162b7291 */ /* 0x000fe2000f8fd0ff */
[----:B------:R-:W4:Y:S01]  /*1950*/  LDCU UR37, c[0x0][0x374] ;  /* 0x00006e80ff2577ac */ /* 0x000f220008000800 */
[----:B-1----:R-:W-:-:S02]  /*1960*/  UIADD3 UR5, UPT, UPT, UR6, 0x3f, URZ ;  /* 0x0000003f06057890 */ /* 0x002fc4000fffe0ff */
[----:B------:R-:W-:Y:S02]  /*1970*/  UIADD3 UR47, UPT, UPT, UR6, 0x7e, URZ ;  /* 0x0000007e062f7890 */ /* 0x000fe4000fffe0ff */
[----:B------:R-:W-:Y:S01]  /*1980*/  USHF.R.S32.HI UR4, URZ, 0x1f, UR5 ;  /* 0x0000001fff047899 */ /* 0x000fe20008011405 */
[----:B------:R-:W-:-:S03]  /*1990*/  UMOV UR7, URZ ;  /* 0x000000ff00077c82 */ /* 0x000fc60008000000 */
[----:B------:R-:W-:Y:S02]  /*19a0*/  ULEA.HI UR4, UR4, UR5, URZ, 0x6 ;  /* 0x0000000504047291 */ /* 0x000fe4000f8f30ff */
[----:B------:R-:W-:Y:S02]  /*19b0*/  UIADD3 UR5, UPT, UPT, UR6, -0x1, URZ ;  /* 0xffffffff06057890 */ /* 0x000fe4000fffe0ff */
[----:B------:R-:W-:Y:S02]  /*19c0*/  USHF.R.S32.HI UR40, URZ, 0x6, UR4 ;  /* 0x00000006ff287899 */ /* 0x000fe40008011404 */
[----:B------:R-:W-:Y:S02]  /*19d0*/  UISETP.GE.U32.AND UP1, UPT, UR5, -0x7f, UPT ;  /* 0xffffff810500788c */ /* 0x000fe4000bf26070 */
[----:B------:R-:W-:-:S04]  /*19e0*/  UISETP.LT.U32.AND UP0, UPT, UR40, 0xb, UPT ;  /* 0x0000000b2800788c */ /* 0x000fc8000bf01070 */
[----:B------:R-:W-:Y:S02]  /*19f0*/  USEL UR39, UR40, 0xb, UP0 ;  /* 0x0000000b28277887 */ /* 0x000fe40008000000 */
[----:B------:R-:W-:Y:S02]  /*1a00*/  UISETP.NE.AND UP0, UPT, UR17, URZ, UPT ;  /* 0x000000ff1100728c */ /* 0x000fe4000bf05270 */
[----:B------:R-:W-:Y:S02]  /*1a10*/  UIADD3 UR4, UPT, UPT, UR39, -0x1, URZ ;  /* 0xffffffff27047890 */ /* 0x000fe4000fffe0ff */
[----:B------:R-:W-:Y:S02]  /*1a20*/  @UP1 UIADD3 UR4, UPT, UPT, UR39, URZ, URZ ;  /* 0x000000ff27041290 */ /* 0x000fe4000fffe0ff */
[----:B------:R-:W-:Y:S02]  /*1a30*/  USEL UR23, UR41, 0x2, UP0 ;  /* 0x0000000229177887 */ /* 0x000fe40008000000 */
[----:B------:R-:W-:-:S02]  /*1a40*/  UIADD3 UR44, UPT, UPT, UR40, -UR39, URZ ;  /* 0x80000027282c7290 */ /* 0x000fc4000fffe0ff */
[----:B------:R-:W-:Y:S02]  /*1a50*/  UIADD3 UR25, UPT, UPT, UR4, 0x1, URZ ;  /* 0x0000000104197890 */ /* 0x000fe4000fffe0ff */
[----:B--234-:R-:W-:-:S12]  /*1a60*/  UIADD3 UR41, UPT, UPT, -UR4, URZ, URZ ;  /* 0x000000ff04297290 */ /* 0x01cfd8000fffe1ff */
.L_x_43:
[----:B------:R-:W-:Y:S01]  /*1a70*/  UISETP.NE.AND UP0, UPT, UR45, URZ, UPT ;  /* 0x000000ff2d00728c */ /* 0x000fe2000bf05270 */
[----:B-1----:R-:W1:Y:S08]  /*1a80*/  S2UR UR45, SR_CgaCtaId ;  /* 0x00000000002d79c3 */ /* 0x002e700000008800 */
[----:B------:R-:W-:Y:S05]  /*1a90*/  BRA.U UP0, `(.L_x_24) ;  /* 0x0000000100347547 */ /* 0x000fea000b800000 */
[----:B------:R-:W2:Y:S01]  /*1aa0*/  S2R R0, SR_CgaCtaId ;  /* 0x0000000000007919 */ /* 0x000ea20000008800 */
[----:B------:R-:W-:Y:S02]  /*1ab0*/  MOV R3, 0x400 ;  /* 0x0000040000037802 */ /* 0x000fe40000000f00 */
[----:B------:R-:W-:Y:S02]  /*1ac0*/  SHF.L.U32 R2, R8, 0x1f, RZ ;  /* 0x0000001f08027819 */ /* 0x000fe400000006ff */
[----:B--2---:R-:W-:-:S05]  /*1ad0*/  LEA R0, R0, R3, 0x18 ;  /* 0x0000000300007211 */ /* 0x004fca00078ec0ff */
[----:B------:R-:W-:-:S04]  /*1ae0*/  IMAD R3, R9, 0x8, R0 ;  /* 0x0000000809037824 */ /* 0x000fc800078e0200 */
[----:B------:R-:W2:Y:S02]  /*1af0*/  SYNCS.PHASECHK.TRANS64.TRYWAIT P0, [R3+URZ+0x150], R2 ;  /* 0x00015002030075a7 */ /* 0x000ea400080011ff */
[----:B--2---:R-:W-:Y:S05]  /*1b00*/  @!P0 BRA `(.L_x_25) ;  /* 0x000000a400888947 */ /* 0x004fea0003800000 */
.L_x_152:
[----:B------:R-:W-:Y:S01]  /*1b10*/  VIADD R9, R9, 0x1 ;  /* 0x0000000109097836 */ /* 0x000fe20000000000 */
[----:B------:R2:W-:Y:S04]  /*1b20*/  SYNCS.ARRIVE.TRANS64.A1T0 RZ, [R3+URZ+0x140], RZ ;  /* 0x000140ff03ff79a7 */ /* 0x0005e800081000ff */
[----:B------:R-:W-:-:S04]  /*1b30*/  ISETP.NE.AND P0, PT, R9, 0x2, PT ;  /* 0x000000020900780c */ /* 0x000fc80003f05270 */
[----:B------:R-:W-:Y:S02]  /*1b40*/  SEL R9, R9, RZ, P0 ;  /* 0x000000ff09097207 */ /* 0x000fe40000000000 */
[----:B--2---:R-:W-:-:S04]  /*1b50*/  SEL R3, RZ, 0x1, P0 ;  /* 0x00000001ff037807 */ /* 0x004fc80000000000 */
[----:B------:R-:W-:-:S07]  /*1b60*/  LOP3.LUT R8, R8, R3, RZ, 0x3c, !PT ;  /* 0x0000000308087212 */ /* 0x000fce00078e3cff */
.L_x_24:
[----:B------:R-:W-:Y:S01]  /*1b70*/  UMOV UR6, 0x400 ;  /* 0x0000040000067882 */ /* 0x000fe20000000000 */
[----:B------:R-:W-:Y:S01]  /*1b80*/  SHF.L.U32 R0, R12, 0x1f, RZ ;  /* 0x0000001f0c007819 */ /* 0x000fe200000006ff */
[----:B-1----:R-:W-:Y:S02]  /*1b90*/  ULEA UR6, UR45, UR6, 0x18 ;  /* 0x000000062d067291 */ /* 0x002fe4000f8ec0ff */
[----:B------:R-:W-:Y:S02]  /*1ba0*/  UISETP.GE.U32.AND UP0, UPT, UR47, 0x7f, UPT ;  /* 0x0000007f2f00788c */ /* 0x000fe4000bf06070 */
[----:B------:R-:W-:Y:S02]  /*1bb0*/  ULEA UR4, UR7, UR6, 0x3 ;  /* 0x0000000607047291 */ /* 0x000fe4000f8e18ff */
[----:B------:R-:W-:Y:S01]  /*1bc0*/  ULEA UR11, UR20, UR46, 0x8 ;  /* 0x0000002e140b7291 */ /* 0x000fe2000f8e40ff */
[----:B------:R-:W-:-:S06]  /*1bd0*/  UMOV UR13, URZ ;  /* 0x000000ff000d7c82 */ /* 0x000fcc0008000000 */
[----:B------:R1:W2:Y:S01]  /*1be0*/  SYNCS.PHASECHK.TRANS64.TRYWAIT P0, [UR4+0x58], R0 ;  /* 0x00005800ff0075a7 */ /* 0x0002a20008001104 */
[----:B------:R-:W-:-:S04]  /*1bf0*/  ULEA.HI UR4, UR16, UR16, URZ, 0x1 ;  /* 0x0000001010047291 */ /* 0x000fc8000f8f08ff */
[----:B------:R-:W-:-:S04]  /*1c00*/  USHF.L.U32 UR4, UR4, 0x7, URZ ;  /* 0x0000000704047899 */ /* 0x000fc800080006ff */
[----:B------:R-:W-:-:S04]  /*1c10*/  ULOP3.LUT UR35, UR4, 0xffffff00, URZ, 0xc0, !UPT ;  /* 0xffffff0004237892 */ /* 0x000fc8000f8ec0ff */
[----:B------:R-:W-:Y:S01]  /*1c20*/  UIADD3 UR35, UPT, UPT, UR43, UR35, URZ ;  /* 0x000000232b237290 */ /* 0x000fe2000fffe0ff */
[----:B------:R-:W-:Y:S11]  /*1c30*/  BRA.U !UP0, `(.L_x_26) ;  /* 0x0000000108c47547 */ /* 0x000ff6000b800000 */
[----:B------:R-:W-:Y:S01]  /*1c40*/  UMOV UR16, UR41 ;  /* 0x0000002900107c82 */ /* 0x000fe20008000000 */
[----:B------:R-:W-:Y:S01]  /*1c50*/  UMOV UR4, UR7 ;  /* 0x0000000700047c82 */ /* 0x000fe20008000000 */
[----:B------:R-:W-:-:S05]  /*1c60*/  UMOV UR34, URZ ;  /* 0x000000ff00227c82 */ /* 0x000fca0008000000 */
.L_x_32:
[----:B------:R-:W-:Y:S01]  /*1c70*/  ULEA UR33, UR4, UR6, 0x3 ;  /* 0x0000000604217291 */ /* 0x000fe2000f8e18ff */
[----:B------:R-:W-:Y:S01]  /*1c80*/  @P3 MOV R2, 0x8000 ;  /* 0x0000800000023802 */ /* 0x000fe20000000f00 */
[----:B--234-:R-:W-:Y:S10]  /*1c90*/  @P0 BRA `(.L_x_27) ;  /* 0x00000000000c0947 */ /* 0x01cff40003800000 */
[----:B------:R-:W-:-:S04]  /*1ca0*/  SHF.L.U32 R3, R12, 0x1f, RZ ;  /* 0x0000001f0c037819 */ /* 0x000fc800000006ff */
[----:B------:R-:W2:Y:S02]  /*1cb0*/  SYNCS.PHASECHK.TRANS64.TRYWAIT P0, [UR33+0x58], R3 ;  /* 0x00005803ff0075a7 */ /* 0x000ea40008001121 */
[----:B--2---:R-:W-:Y:S05]  /*1cc0*/  @!P0 BRA `(.L_x_28) ;  /* 0x000000a4002c8947 */ /* 0x004fea0003800000 */
.L_x_27:
[----:B------:R2:W-:Y:S01]  /*1cd0*/  @P3 SYNCS.ARRIVE.TRANS64 RZ, [UR33], R2 ;  /* 0x00000002ffff39a7 */ /* 0x0005e20008000021 */
[----:B------:R-:W-:Y:S02]  /*1ce0*/  ULOP3.LUT UR5, UR23, 0x2, URZ, 0xfc, !UPT ;  /* 0x0000000217057892 */ /* 0x000fe4000f8efcff */
[----:B------:R-:W-:Y:S02]  /*1cf0*/  UIADD3 UR16, UPT, UPT, UR16, 0x1, URZ ;  /* 0x0000000110107890 */ /* 0x000fe4000fffe0ff */
[----:B------:R-:W-:Y:S02]  /*1d00*/  UISETP.NE.AND UP0, UPT, UR5, 0x2, UPT ;  /* 0x000000020500788c */ /* 0x000fe4000bf05270 */
[----:B------:R-:W-:-:S07]  /*1d10*/  UISETP.NE.AND UP2, UPT, UR16, 0x1, UPT ;  /* 0x000000011000788c */ /* 0x000fce000bf45270 */
[----:B------:R-:W-:Y:S05]  /*1d20*/  BRA.U UP0, `(.L_x_29) ;  /* 0x0000000100047547 */ /* 0x000fea000b800000 */
[----:B------:R-:W-:Y:S05]  /*1d30*/  BPT.TRAP 0x1 ;  /* 0x000000040000795c */ /* 0x000fea0000300000 */
.L_x_29:
[----:B------:R-:W-:Y:S04]  /*1d40*/  BSSY.RECONVERGENT B0, `(.L_x_30) ;  /* 0x0000003000007945 */ /* 0x000fe80003800200 */
[----:B------:R-:W-:Y:S05]  /*1d50*/  @!P2 BRA `(.L_x_31) ;  /* 0x000000000004a947 */ /* 0x000fea0003800000 */
[----:B------:R-:W-:Y:S05]  /*1d60*/  BPT.TRAP 0x1 ;  /* 0x000000040000795c */ /* 0x000fea0000300000 */
.L_x_31:
[----:B------:R-:W-:Y:S05]  /*1d70*/  BSYNC.RECONVERGENT B0 ;  /* 0x0000000000007941 */ /* 0x000fea0003800200 */
.L_x_30:
[----:B------:R-:W-:Y:S02]  /*1d80*/  UIADD3 UR5, UPT, UPT, UR4, 0x1, URZ ;  /* 0x0000000104057890 */ /* 0x000fe4000fffe0ff */
[----:B------:R-:W-:Y:S02]  /*1d90*/  UIADD3 UR14, UP1, UPT, UR26, 0x80, URZ ;  /* 0x000000801a0e7890 */ /* 0x000fe4000ff3e0ff */
[----:B------:R-:W-:Y:S02]  /*1da0*/  UISETP.NE.AND UP0, UPT, UR5, 0xb, UPT ;  /* 0x0000000b0500788c */ /* 0x000fe4000bf05270 */
[----:B------:R-:W-:Y:S02]  /*1db0*/  ULOP3.LUT UR33, UR33, 0xfefffff8, URZ, 0xc0, !UPT ;  /* 0xfefffff821217892 */ /* 0x000fe4000f8ec0ff */
[----:B------:R-:W-:Y:S02]  /*1dc0*/  USEL UR8, URZ, 0x1, UP0 ;  /* 0x00000001ff087887 */ /* 0x000fe40008000000 */
[----:B------:R-:W-:-:S02]  /*1dd0*/  USEL UR7, UR5, URZ, UP0 ;  /* 0x000000ff05077287 */ /* 0x000fc40008000000 */
[----:B------:R-:W-:Y:S02]  /*1de0*/  UIADD3.X UR15, UPT, UPT, URZ, UR27, URZ, UP1, !UPT ;  /* 0x0000001bff0f7290 */ /* 0x000fe40008ffe4ff */
[----:B------:R-:W-:Y:S01]  /*1df0*/  ULEA UR5, UR7, UR6, 0x3 ;  /* 0x0000000607057291 */ /* 0x000fe2000f8e18ff */
[----:B------:R-:W-:Y:S01]  /*1e00*/  LOP3.LUT R12, R12, UR8, RZ, 0x3c, !PT ;  /* 0x000000080c0c7c12 */ /* 0x000fe2000f8e3cff */
[----:B------:R-:W-:Y:S02]  /*1e10*/  USHF.L.U32 UR8, UR4, 0xd, URZ ;  /* 0x0000000d04087899 */ /* 0x000fe400080006ff */
[----:B------:R-:W-:Y:S01]  /*1e20*/  UIADD3 UR4, UP0, UPT, UR26, 0x180, URZ ;  /* 0x000001801a047890 */ /* 0x000fe2000ff1e0ff */
[----:B-1----:R-:W-:Y:S01]  /*1e30*/  SHF.L.U32 R0, R12, 0x1f, RZ ;  /* 0x0000001f0c007819 */ /* 0x002fe200000006ff */
[----:B------:R-:W-:Y:S02]  /*1e40*/  ULOP3.LUT UR32, UR8, UR22, URZ, 0xfc, !UPT ;  /* 0x0000001608207292 */ /* 0x000fe4000f8efcff */
[----:B------:R-:W-:Y:S01]  /*1e50*/  UPRMT UR13, URZ, 0x5410, UR21 ;  /* 0x00005410ff0d7896 */ /* 0x000fe20008000015 */
[----:B------:R3:W4:Y:S01]  /*1e60*/  SYNCS.PHASECHK.TRANS64.TRYWAIT P0, [UR5+0x58], R0 ;  /* 0x00005800ff0075a7 */ /* 0x0007220008001105 */
[----:B------:R-:W-:-:S02]  /*1e70*/  UIADD3 UR32, UPT, UPT, UR6, 0xc400, UR32 ;  /* 0x0000c40006207890 */ /* 0x000fc4000fffe020 */
[----:B------:R-:W-:Y:S02]  /*1e80*/  UIADD3 UR8, UPT, UPT, UR6, 0x22400, UR8 ;  /* 0x0002240006087890 */ /* 0x000fe4000fffe008 */
[----:B------:R-:W-:Y:S01]  /*1e90*/  UIADD3.X UR5, UPT, UPT, URZ, UR27, URZ, UP0, !UPT ;  /* 0x0000001bff057290 */ /* 0x000fe200087fe4ff */
[----:B------:R-:W-:Y:S01]  /*1ea0*/  UMOV UR18, 0x0 ;  /* 0x0000000000127882 */ /* 0x000fe20000000000 */
[----:B------:R-:W-:Y:S01]  /*1eb0*/  UMOV UR19, 0x10000000 ;  /* 0x1000000000137882 */ /* 0x000fe20000000000 */
[----:B------:R-:W-:Y:S01]  /*1ec0*/  UMOV UR10, UR34 ;  /* 0x00000022000a7c82 */ /* 0x000fe20008000000 */
[----:B------:R-:W-:Y:S01]  /*1ed0*/  UMOV UR12, UR36 ;  /* 0x00000024000c7c82 */ /* 0x000fe20008000000 */
[----:B------:R-:W-:Y:S01]  /*1ee0*/  UMOV UR9, UR33 ;  /* 0x0000002100097c82 */ /* 0x000fe20008000000 */
[----:B------:R1:W-:Y:S03]  /*1ef0*/  UTMALDG.3D.MULTICAST.2CTA [UR32], [UR14], UR13, desc[UR18] ;  /* 0x000012200e0073b4 */ /* 0x0003e6000821180d */
[----:B------:R2:W-:Y:S01]  /*1f00*/  UTMALDG.3D.2CTA [UR8], [UR4], desc[UR18] ;  /* 0x00001208040075b4 */ /* 0x0005e20008211000 */
[----:B-1----:R-:W-:Y:S01]  /*1f10*/  UIADD3 UR34, UPT, UPT, UR34, 0x40, URZ ;  /* 0x0000004022227890 */ /* 0x002fe2000fffe0ff */
[----:B------:R-:W-:Y:S01]  /*1f20*/  UMOV UR13, UR25 ;  /* 0x00000019000d7c82 */ /* 0x000fe20008000000 */
[----:B--2---:R-:W-:Y:S01]  /*1f30*/  UMOV UR4, UR7 ;  /* 0x0000000700047c82 */ /* 0x004fe20008000000 */
[----:B------:R-:W-:Y:S09]  /*1f40*/  BRA.U UP2, `(.L_x_32) ;  /* 0xfffffffd02487547 */ /* 0x000ff2000b83ffff */
.L_x_26:
[----:B------:R-:W-:Y:S01]  /*1f50*/  ULEA UR4, UR7, UR6, 0x3 ;  /* 0x0000000607047291 */ /* 0x000fe2000f8e18ff */
[----:B-1-3--:R-:W-:Y:S01]  /*1f60*/  SHF.L.U32 R0, R12, 0x1f, RZ ;  /* 0x0000001f0c007819 */ /* 0x00afe200000006ff */
[----:B------:R-:W-:Y:S01]  /*1f70*/  @!P1 SYNCS.ARRIVE.TRANS64.A1T0 RZ, [UR6+0xf8], RZ ;  /* 0x0000f8ffffff99a7 */ /* 0x000fe20008100006 */
[----:B------:R-:W-:-:S06]  /*1f80*/  UISETP.GT.AND UP0, UPT, UR40, UR39, UPT ;  /* 0x000000272800728c */ /* 0x000fcc000bf04270 */
[----:B--2-4-:R1:W2:Y:S03]  /*1f90*/  SYNCS.PHASECHK.TRANS64.TRYWAIT P0, [UR4+0x58], R0 ;  /* 0x00005800ff0075a7 */ /* 0x0142a60008001104 */
[----:B------:R-:W-:Y:S05]  /*1fa0*/  BRA.U !UP0, `(.L_x_33) ;  /* 0x0000000108c47547 */ /* 0x000fea000b800000 */
[----:B------:R-:W-:Y:S01]  /*1fb0*/  UIADD3 UR24, UPT, UPT, UR44, UR13, URZ ;  /* 0x0000000d2c187290 */ /* 0x000fe2000fffe0ff */
[----:B------:R-:W-:-:S11]  /*1fc0*/  UMOV UR4, UR7 ;  /* 0x0000000700047c82 */ /* 0x000fd60008000000 */
.L_x_39:
[----:B------:R-:W-:Y:S01]  /*1fd0*/  ULEA UR17, UR4, UR6, 0x3 ;  /* 0x0000000604117291 */ /* 0x000fe2000f8e18ff */
[----:B--2---:R-:W-:Y:S01]  /*1fe0*/  @P3 MOV R2, 0x8000 ;  /* 0x0000800000023802 */ /* 0x004fe20000000f00 */
[----:B--2-4-:R-:W-:Y:S10]  /*1ff0*/  @P0 BRA `(.L_x_34) ;  /* 0x00000000000c0947 */ /* 0x014ff40003800000 */
[----:B------:R-:W-:-:S04]  /*2000*/  SHF.L.U32 R3, R12, 0x1f, RZ ;  /* 0x0000001f0c037819 */ /* 0x000fc800000006ff */
[----:B------:R-:W2:Y:S02]  /*2010*/  SYNCS.PHASECHK.TRANS64.TRYWAIT P0, [UR17+0x58], R3 ;  /* 0x00005803ff0075a7 */ /* 0x000ea40008001111 */
[----:B--2---:R-:W-:Y:S05]  /*2020*/  @!P0 BRA `(.L_x_35) ;  /* 0x000000a0006c8947 */ /* 0x004fea0003800000 */
.L_x_34:
[----:B------:R2:W-:Y:S01]  /*2030*/  @P3 SYNCS.ARRIVE.TRANS64 RZ, [UR17], R2 ;  /* 0x00000002ffff39a7 */ /* 0x0005e20008000011 */
[----:B------:R-:W-:-:S04]  /*2040*/  ULOP3.LUT UR5, UR23, 0x2, URZ, 0xfc, !UPT ;  /* 0x0000000217057892 */ /* 0x000fc8000f8efcff */
[----:B------:R-:W-:-:S09]  /*2050*/  UISETP.NE.AND UP0, UPT, UR5, 0x2, UPT ;  /* 0x000000020500788c */ /* 0x000fd2000bf05270 */
[----:B------:R-:W-:Y:S05]  /*2060*/  BRA.U UP0, `(.L_x_36) ;  /* 0x0000000100047547 */ /* 0x000fea000b800000 */
[----:B------:R-:W-:Y:S05]  /*2070*/  BPT.TRAP 0x1 ;  /* 0x000000040000795c */ /* 0x000fea0000300000 */
.L_x_36:
[----:B------:R-:W-:Y:S04]  /*2080*/  BSSY.RECONVERGENT B0, `(.L_x_37) ;  /* 0x0000003000007945 */ /* 0x000fe80003800200 */
[----:B------:R-:W-:Y:S05]  /*2090*/  @!P2 BRA `(.L_x_38) ;  /* 0x000000000004a947 */ /* 0x000fea0003800000 */
[----:B------:R-:W-:Y:S05]  /*20a0*/  BPT.TRAP 0x1 ;  /* 0x000000040000795c */ /* 0x000fea0000300000 */
.L_x_38:
[----:B------:R-:W-:Y:S05]  /*20b0*/  BSYNC.RECONVERGENT B0 ;  /* 0x0000000000007941 */ /* 0x000fea0003800200 */
.L_x_37:
[----:B------:R-:W-:Y:S02]  /*20c0*/  UIADD3 UR5, UPT, UPT, UR4, 0x1, URZ ;  /* 0x0000000104057890 */ /* 0x000fe4000fffe0ff */
[----:B------:R-:W-:Y:S02]  /*20d0*/  USHF.L.U32 UR18, UR13, 0x6, URZ ;  /* 0x000000060d127899 */ /* 0x000fe400080006ff */
[----:B------:R-:W-:Y:S02]  /*20e0*/  UISETP.NE.AND UP0, UPT, UR5, 0xb, UPT ;  /* 0x0000000b0500788c */ /* 0x000fe4000bf05270 */
[----:B------:R-:W-:Y:S02]  /*20f0*/  ULOP3.LUT UR17, UR17, 0xfefffff8, URZ, 0xc0, !UPT ;  /* 0xfefffff811117892 */ /* 0x000fe4000f8ec0ff */
[----:B------:R-:W-:Y:S02]  /*2100*/  USEL UR8, URZ, 0x1, UP0 ;  /* 0x00000001ff087887 */ /* 0x000fe40008000000 */
[----:B------:R-:W-:-:S02]  /*2110*/  USEL UR7, UR5, URZ, UP0 ;  /* 0x000000ff05077287 */ /* 0x000fc40008000000 */
[----:B------:R-:W-:Y:S02]  /*2120*/  UIADD3 UR14, UP0, UPT, UR26, 0x180, URZ ;  /* 0x000001801a0e7890 */ /* 0x000fe4000ff1e0ff */
        /* <DEDUP_REMOVED lines=9> */
[----:B------:R-:W-:Y:S02]  /*21c0*/  UIADD3.X UR5, UPT, UPT, URZ, UR27, URZ, UP1, !UPT ;  /* 0x0000001bff057290 */ /* 0x000fe40008ffe4ff */
[----:B------:R-:W-:Y:S02]  /*21d0*/  UIADD3 UR8, UPT, UPT, UR6, 0x22400, UR8 ;  /* 0x0002240006087890 */ /* 0x000fe4000fffe008 */
[----:B------:R-:W-:Y:S01]  /*21e0*/  UIADD3.X UR15, UPT, UPT, URZ, UR27, URZ, UP0, !UPT ;  /* 0x0000001bff0f7290 */ /* 0x000fe200087fe4ff */
[----:B------:R-:W-:Y:S01]  /*21f0*/  UMOV UR28, 0x0 ;  /* 0x00000000001c7882 */ /* 0x000fe20000000000 */
[----:B------:R-:W-:Y:S01]  /*2200*/  UMOV UR29, 0x10000000 ;  /* 0x10000000001d7882 */ /* 0x000fe20000000000 */
[----:B------:R-:W-:Y:S01]  /*2210*/  UMOV UR19, UR35 ;  /* 0x0000002300137c82 */ /* 0x000fe20008000000 */
[----:B------:R-:W-:Y:S01]  /*2220*/  UMOV UR20, UR36 ;  /* 0x0000002400147c82 */ /* 0x000fe20008000000 */
[----:B------:R-:W-:Y:S01]  /*2230*/  UMOV UR12, UR36 ;  /* 0x00000024000c7c82 */ /* 0x000fe20008000000 */
[----:B------:R1:W-:Y:S01]  /*2240*/  UTMALDG.3D.MULTICAST.2CTA [UR16], [UR4], UR10, desc[UR28] ;  /* 0x00001c10040073b4 */ /* 0x0003e2000821180a */
[----:B------:R-:W-:Y:S01]  /*2250*/  UMOV UR9, UR17 ;  /* 0x0000001100097c82 */ /* 0x000fe20008000000 */
[----:B------:R-:W-:-:S04]  /*2260*/  UIADD3 UR13, UPT, UPT, UR13, 0x1, URZ ;  /* 0x000000010d0d7890 */ /* 0x000fc8000fffe0ff */
[----:B------:R-:W-:Y:S01]  /*2270*/  UISETP.NE.AND UP0, UPT, UR13, UR24, UPT ;  /* 0x000000180d00728c */ /* 0x000fe2000bf05270 */
[----:B-1----:R-:W-:Y:S01]  /*2280*/  UMOV UR10, UR18 ;  /* 0x00000012000a7c82 */ /* 0x002fe20008000000 */
[----:B------:R-:W-:Y:S01]  /*2290*/  UMOV UR4, UR7 ;  /* 0x0000000700047c82 */ /* 0x000fe20008000000 */
[----:B------:R3:W-:Y:S06]  /*22a0*/  UTMALDG.3D.2CTA [UR8], [UR14], desc[UR28] ;  /* 0x00001c080e0075b4 */ /* 0x0007ec0008211000 */
[----:B---3--:R-:W-:Y:S05]  /*22b0*/  BRA.U UP0, `(.L_x_39) ;  /* 0xfffffffd00447547 */ /* 0x008fea000b83ffff */
.L_x_33:
[C---:B------:R-:W-:Y:S01]  /*22c0*/  LEA R3, R11.reuse, UR6, 0x3 ;  /* 0x000000060b037c11 */ /* 0x040fe2000f8e18ff */
[----:B------:R-:W-:Y:S01]  /*22d0*/  NOP ;  /* 0x0000000000007918 */ /* 0x000fe20000000000 */
[----:B-1----:R-:W-:Y:S02]  /*22e0*/  SHF.L.U32 R0, R10, 0x1f, RZ ;  /* 0x0000001f0a007819 */ /* 0x002fe400000006ff */
[----:B------:R-:W-:Y:S02]  /*22f0*/  LEA R5, R11, UR6, 0x4 ;  /* 0x000000060b057c11 */ /* 0x000fe4000f8e20ff */
[----:B--2-4-:R-:W1:Y:S02]  /*2300*/  SYNCS.PHASECHK.TRANS64.TRYWAIT P0, [R3+URZ+0x100], R0 ;  /* 0x00010000030075a7 */ /* 0x014e6400080011ff */
[----:B-1----:R-:W-:Y:S05]  /*2310*/  @!P0 BRA `(.L_x_40) ;  /* 0x0000009c00c88947 */ /* 0x002fea0003800000 */
.L_x_155:
[----:B------:R-:W2:Y:S01]  /*2320*/  LDS.128 R4, [R5+0x170] ;  /* 0x0001700005047984 */ /* 0x000ea20000000c00 */
[----:B------:R-:W-:Y:S01]  /*2330*/  UISETP.GE.AND UP0, UPT, UR42, 0x1, UPT ;  /* 0x000000012a00788c */ /* 0x000fe2000bf06270 */
[----:B------:R-:W-:Y:S01]  /*2340*/  @!PT LDS RZ, [RZ] ;  /* 0x00000000fffff984 */ /* 0x000fe20000000800 */
[----:B------:R-:W-:Y:S01]  /*2350*/  @!PT LDS RZ, [RZ] ;  /* 0x00000000fffff984 */ /* 0x000fe20000000800 */
[----:B------:R-:W-:Y:S01]  /*2360*/  @!PT LDS RZ, [RZ] ;  /* 0x00000000fffff984 */ /* 0x000fe20000000800 */
[----:B------:R-:W-:Y:S01]  /*2370*/  @!PT LDS RZ, [RZ] ;  /* 0x00000000fffff984 */ /* 0x000fe20000000800 */
[----:B------:R3:W-:Y:S06]  /*2380*/  MEMBAR.ALL.CTA ;  /* 0x0000000000007992 */ /* 0x0007ec0000008000 */
[----:B---3--:R-:W3:Y:S01]  /*2390*/  FENCE.VIEW.ASYNC.S ;  /* 0x00000000000073c6 */ /* 0x008ee20000000000 */
[----:B--2---:R-:W-:-:S13]  /*23a0*/  LOP3.LUT P0, RZ, R6, 0x1, RZ, 0xc0, !PT ;  /* 0x0000000106ff7812 */ /* 0x004fda000780c0ff */
[----:B---3--:R-:W-:Y:S01]  /*23b0*/  VOTEU.ANY UP1, P0 ;  /* 0x0000000000ff7886 */ /* 0x008fe20000020100 */
[----:B------:R-:W-:-:S13]  /*23c0*/  PLOP3.LUT P0, PT, PT, PT, UP1, 0x80, 0x8 ;  /* 0x000000000008781c */ /* 0x000fda0003f0f018 */
[----:B-1----:R-:W-:Y:S02]  /*23d0*/  @P0 LOP3.LUT R0, R5, 0xffff, RZ, 0xc0, !PT ;  /* 0x0000ffff05000812 */ /* 0x002fe400078ec0ff */
[----:B------:R-:W-:Y:S02]  /*23e0*/  @P0 MOV R2, R4 ;  /* 0x0000000400020202 */ /* 0x000fe40000000f00 */
[----:B------:R-:W-:Y:S01]  /*23f0*/  @P0 R2UR UR5, R0 ;  /* 0x00000000000502ca */ /* 0x000fe200000e0000 */
[----:B------:R-:W-:Y:S01]  /*2400*/  VIADD R0, R3, 0x110 ;  /* 0x0000011003007836 */ /* 0x000fe20000000000 */
[----:B------:R-:W-:Y:S02]  /*2410*/  @P0 SHF.R.U32.HI R4, RZ, 0x10, R5 ;  /* 0x00000010ff040819 */ /* 0x000fe40000011605 */
[----:B------:R-:W-:Y:S02]  /*2420*/  @P0 R2UR UR8, R2 ;  /* 0x00000000020802ca */ /* 0x000fe400000e0000 */
[----:B------:R-:W-:-:S02]  /*2430*/  PRMT R0, RZ, 0x654, R0 ;  /* 0x00000654ff007816 */ /* 0x000fc40000000000 */
[----:B------:R-:W-:Y:S02]  /*2440*/  @P0 R2UR UR4, R4 ;  /* 0x00000000040402ca */ /* 0x000fe400000e0000 */
[----:B------:R1:W-:Y:S03]  /*2450*/  SYNCS.ARRIVE.TRANS64.RED.A1T0 RZ, [R0+URZ], RZ ;  /* 0x000000ff00ff79a7 */ /* 0x0003e600081004ff */
[----:B------:R-:W-:-:S04]  /*2460*/  @UP1 UMOV UR30, UR5 ;  /* 0x00000005001e1c82 */ /* 0x000fc80008000000 */
[----:B------:R-:W-:-:S04]  /*2470*/  @UP1 UMOV UR31, UR8 ;  /* 0x00000008001f1c82 */ /* 0x000fc80008000000 */
[----:B------:R-:W-:Y:S01]  /*2480*/  @UP1 UMOV UR36, UR4 ;  /* 0x0000000400241c82 */ /* 0x000fe20008000000 */
[----:B------:R-:W-:Y:S05]  /*2490*/  BRA.U !UP0, `(.L_x_41) ;  /* 0x0000000108d47547 */ /* 0x000fea000b800000 */
[----:B------:R-:W2:Y:S01]  /*24a0*/  LDCU.128 UR12, c[0x0][0xb10] ;  /* 0x00016200ff0c77ac */ /* 0x000ea20008000c00 */
[----:B------:R-:W3:Y:S01]  /*24b0*/  LDCU UR24, c[0x0][0xb20] ;  /* 0x00016400ff1877ac */ /* 0x000ee20008000800 */
[----:B------:R-:W4:Y:S01]  /*24c0*/  LDCU UR20, c[0x0][0xb0c] ;  /* 0x00016180ff1477ac */ /* 0x000f220008000800 */
[----:B------:R-:W1:Y:S01]  /*24d0*/  LDCU.64 UR10, c[0x0][0xb28] ;  /* 0x00016500ff0a77ac */ /* 0x000e620008000a00 */
[----:B------:R-:W-:Y:S02]  /*24e0*/  UISETP.NE.AND UP3, UPT, UR42, 0x1, UPT ;  /* 0x000000012a00788c */ /* 0x000fe4000bf65270 */
[----:B--2---:R-:W-:Y:S02]  /*24f0*/  UIMAD.WIDE.U32 UR8, UR37, UR15, URZ ;  /* 0x0000000f250872a5 */ /* 0x004fe4000f8e00ff */
[----:B------:R-:W-:Y:S02]  /*2500*/  UIMAD.WIDE.U32 UR4, UR38, UR12, URZ ;  /* 0x0000000c260472a5 */ /* 0x000fe4000f8e00ff */
[----:B------:R-:W-:-:S02]  /*2510*/  UISETP.NE.AND UP0, UPT, UR14, 0x1, UPT ;  /* 0x000000010e00788c */ /* 0x000fc4000bf05270 */
[----:B------:R-:W-:Y:S01]  /*2520*/  UIMAD.WIDE.U32 UR28, UR30, UR15, URZ ;  /* 0x0000000f1e1c72a5 */ /* 0x000fe2000f8e00ff */
[----:B------:R-:W-:Y:S02]  /*2530*/  UMOV UR8, UR9 ;  /* 0x0000000900087c82 */ /* 0x000fe40008000000 */
[----:B------:R-:W-:Y:S01]  /*2540*/  UMOV UR4, UR5 ;  /* 0x0000000500047c82 */ /* 0x000fe20008000000 */
[----:B---3--:R-:W-:Y:S02]  /*2550*/  USHF.R.U32.HI UR8, URZ, UR24, UR8 ;  /* 0x00000018ff087299 */ /* 0x008fe40008011608 */
[----:B----4-:R-:W-:Y:S02]  /*2560*/  UISETP.NE.AND UP2, UPT, UR20, 0x1, UPT ;  /* 0x000000011400788c */ /* 0x010fe4000bf45270 */
[----:B------:R-:W-:Y:S02]  /*2570*/  USHF.R.U32.HI UR4, URZ, UR13, UR4 ;  /* 0x0000000dff047299 */ /* 0x000fe40008011604 */
[----:B------:R-:W-:-:S02]  /*2580*/  USEL UR5, UR37, UR8, !UP0 ;  /* 0x0000000825057287 */ /* 0x000fc4000c000000 */
[----:B------:R-:W-:Y:S02]  /*2590*/  USEL UR8, UR38, UR4, !UP2 ;  /* 0x0000000426087287 */ /* 0x000fe4000d000000 */
[----:B-1----:R-:W-:Y:S01]  /*25a0*/  UIMAD.WIDE.U32 UR16, UR5, UR10, URZ ;  /* 0x0000000a051072a5 */ /* 0x002fe2000f8e00ff */
[----:B------:R-:W-:Y:S01]  /*25b0*/  UMOV UR4, UR29 ;  /* 0x0000001d00047c82 */ /* 0x000fe20008000000 */
[----:B------:R-:W-:Y:S02]  /*25c0*/  UIMAD.WIDE.U32 UR18, UR31, UR12, URZ ;  /* 0x0000000c1f1272a5 */ /* 0x000fe4000f8e00ff */
[----:B------:R-:W-:-:S03]  /*25d0*/  UIMAD.WIDE.U32 UR28, UR8, UR10, URZ ;  /* 0x0000000a081c72a5 */ /* 0x000fc6000f8e00ff */
[----:B------:R-:W-:Y:S01]  /*25e0*/  UMOV UR16, UR17 ;  /* 0x0000001100107c82 */ /* 0x000fe20008000000 */
[----:B------:R-:W-:Y:S02]  /*25f0*/  USHF.R.U32.HI UR4, URZ, UR24, UR4 ;  /* 0x00000018ff047299 */ /* 0x000fe40008011604 */
[----:B------:R-:W-:Y:S01]  /*2600*/  @UP3 USHF.R.U32.HI UR5, URZ, UR11, UR16 ;  /* 0x0000000bff053299 */ /* 0x000fe20008011610 */
[----:B------:R-:W-:Y:S01]  /*2610*/  UMOV UR18, UR19 ;  /* 0x0000001300127c82 */ /* 0x000fe20008000000 */
[----:B------:R-:W-:Y:S01]  /*2620*/  UMOV UR28, UR29 ;  /* 0x0000001d001c7c82 */ /* 0x000fe20008000000 */
[----:B------:R-:W-:Y:S02]  /*2630*/  USHF.R.U32.HI UR13, URZ, UR13, UR18 ;  /* 0x0000000dff0d7299 */ /* 0x000fe40008011612 */
[----:B------:R-:W-:Y:S02]  /*2640*/  USEL UR4, UR30, UR4, !UP0 ;  /* 0x000000041e047287 */ /* 0x000fe4000c000000 */
[----:B------:R-:W-:-:S02]  /*2650*/  @UP3 USHF.R.U32.HI UR8, URZ, UR11, UR28 ;  /* 0x0000000bff083299 */ /* 0x000fc4000801161c */
[----:B------:R-:W-:Y:S02]  /*2660*/  UIMAD UR9, UR42, UR5, URZ ;  /* 0x000000052a0972a4 */ /* 0x000fe4000f8e02ff */
[----:B------:R-:W-:Y:S02]  /*2670*/  USEL UR5, UR31, UR13, !UP2 ;  /* 0x0000000d1f057287 */ /* 0x000fe4000d000000 */
[----:B------:R-:W-:Y:S02]  /*2680*/  UIMAD UR12, UR42, UR8, URZ ;  /* 0x000000082a0c72a4 */ /* 0x000fe4000f8e02ff */
[----:B------:R-:W-:Y:S02]  /*2690*/  UISETP.GE.AND UP0, UPT, UR4, UR9, UPT ;  /* 0x000000090400728c */ /* 0x000fe4000bf06270 */
[----:B------:R-:W-:Y:S02]  /*26a0*/  UIMAD.WIDE.U32 UR16, UR4, UR10, URZ ;  /* 0x0000000a041072a5 */ /* 0x000fe4000f8e00ff */
[----:B------:R-:W-:-:S02]  /*26b0*/  UISETP.GE.OR UP0, UPT, UR5, UR12, UP0 ;  /* 0x0000000c0500728c */ /* 0x000fc40008706670 */
        /* <DEDUP_REMOVED lines=19> */
.L_x_41:
[----:B------:R-:W2:Y:S02]  /*27f0*/  LDCU UR4, c[0x0][0xb30] ;  /* 0x00016600ff0477ac */ /* 0x000ea40008000800 */
[----:B--2---:R-:W-:-:S09]  /*2800*/  UISETP.NE.AND UP0, UPT, UR4, 0x1, UPT ;  /* 0x000000010400788c */ /* 0x004fd2000bf05270 */
[----:B------:R-:W-:Y:S05]  /*2810*/  BRA.U UP0, `(.L_x_42) ;  /* 0x0000000100447547 */ /* 0x000fea000b800000 */
[----:B------:R-:W2:Y:S01]  /*2820*/  LDCU.128 UR12, c[0x0][0xb10] ;  /* 0x00016200ff0c77ac */ /* 0x000ea20008000c00 */
[----:B------:R-:W3:Y:S01]  /*2830*/  LDCU UR10, c[0x0][0xb0c] ;  /* 0x00016180ff0a77ac */ /* 0x000ee20008000800 */
[----:B------:R-:W4:Y:S01]  /*2840*/  LDCU UR11, c[0x0][0xb20] ;  /* 0x00016400ff0b77ac */ /* 0x000f220008000800 */
[----:B--2---:R-:W-:Y:S02]  /*2850*/  UIMAD.WIDE.U32 UR8, UR31, UR12, URZ ;  /* 0x0000000c1f0872a5 */ /* 0x004fe4000f8e00ff */
[----:B------:R-:W-:Y:S02]  /*2860*/  UIMAD.WIDE.U32 UR4, UR30, UR15, URZ ;  /* 0x0000000f1e0472a5 */ /* 0x000fe4000f8e00ff */
[----:B---3--:R-:W-:Y:S02]  /*2870*/  UISETP.NE.AND UP2, UPT, UR10, 0x1, UPT ;  /* 0x000000010a00788c */ /* 0x008fe4000bf45270 */
[----:B------:R-:W-:Y:S01]  /*2880*/  UISETP.NE.AND UP0, UPT, UR14, 0x1, UPT ;  /* 0x000000010e00788c */ /* 0x000fe2000bf05270 */
[----:B------:R-:W-:-:S02]  /*2890*/  UMOV UR8, UR9 ;  /* 0x0000000900087c82 */ /* 0x000fc40008000000 */
[----:B------:R-:W-:Y:S01]  /*28a0*/  UMOV UR4, UR5 ;  /* 0x0000000500047c82 */ /* 0x000fe20008000000 */
[----:B------:R-:W-:Y:S02]  /*28b0*/  USHF.R.U32.HI UR13, URZ, UR13, UR8 ;  /* 0x0000000dff0d7299 */ /* 0x000fe40008011608 */
[----:B----4-:R-:W-:Y:S02]  /*28c0*/  USHF.R.U32.HI UR4, URZ, UR11, UR4 ;  /* 0x0000000bff047299 */ /* 0x010fe40008011604 */
[----:B------:R-:W-:Y:S02]  /*28d0*/  USEL UR5, UR31, UR13, !UP2 ;  /* 0x0000000d1f057287 */ /* 0x000fe4000d000000 */
[----:B------:R-:W-:-:S04]  /*28e0*/  USEL UR4, UR30, UR4, !UP0 ;  /* 0x000000041e047287 */ /* 0x000fc8000c000000 */
[----:B------:R-:W-:Y:S02]  /*28f0*/  UIADD3 UR8, UPT, UPT, UR5, -UR4, URZ ;  /* 0x8000000405087290 */ /* 0x000fe4000fffe0ff */
[----:B------:R-:W-:Y:S02]  /*2900*/  UIADD3 UR4, UPT, UPT, -UR5, UR4, URZ ;  /* 0x0000000405047290 */ /* 0x000fe4000fffe1ff */
[----:B------:R-:W-:Y:S02]  /*2910*/  UIMAD UR30, UR8, UR14, UR30 ;  /* 0x0000000e081e72a4 */ /* 0x000fe4000f8e021e */
[----:B------:R-:W-:-:S12]  /*2920*/  UIMAD UR31, UR4, UR10, UR31 ;  /* 0x0000000a041f72a4 */ /* 0x000fd8000f8e021f */
.L_x_42:
[----:B------:R-:W-:Y:S01]  /*2930*/  VIADD R11, R11, 0x1 ;  /* 0x000000010b0b7836 */ /* 0x000fe20000000000 */
[----:B------:R-:W-:Y:S02]  /*2940*/  R2UR UR5, R161 ;  /* 0x00000000a10572ca */ /* 0x000fe400000e0000 */
[----:B------:R-:W-:Y:S02]  /*2950*/  R2UR UR4, R160 ;  /* 0x00000000a00472ca */ /* 0x000fe400000e0000 */
[C---:B------:R-:W-:Y:S02]  /*2960*/  ISETP.NE.AND P0, PT, R11.reuse, 0x2, PT ;  /* 0x000000020b00780c */ /* 0x040fe40003f05270 */
[----:B------:R-:W-:Y:S02]  /*2970*/  PLOP3.LUT P1, PT, PT, PT, PT, 0x80, 0x8 ;  /* 0x000000000008781c */ /* 0x000fe40003f2f070 */
[----:B------:R-:W-:Y:S02]  /*2980*/  SEL R3, RZ, 0x1, P0 ;  /* 0x00000001ff037807 */ /* 0x000fe40000000000 */
[----:B------:R-:W-:-:S02]  /*2990*/  SEL R11, R11, RZ, P0 ;  /* 0x000000ff0b0b7207 */ /* 0x000fc40000000000 */
[----:B------:R-:W-:Y:S01]  /*29a0*/  LOP3.LUT R10, R10, R3, RZ, 0x3c, !PT ;  /* 0x000000030a0a7212 */ /* 0x000fe200078e3cff */
[----:B------:R-:W-:Y:S02]  /*29b0*/  UIADD3 UR16, UPT, UPT, UR31, UR5, URZ ;  /* 0x000000051f107290 */ /* 0x000fe4000fffe0ff */
[----:B------:R-:W-:Y:S01]  /*29c0*/  UIADD3 UR20, UPT, UPT, UR30, UR4, URZ ;  /* 0x000000041e147290 */ /* 0x000fe2000fffe0ff */
[----:B------:R-:W-:Y:S11]  /*29d0*/  BRA.U UP1, `(.L_x_43) ;  /* 0xfffffff101247547 */ /* 0x000ff6000b83ffff */
[----:B------:R-:W-:Y:S01]  /*29e0*/  UIADD3 UR8, UPT, UPT, UR6, 0x58, URZ ;  /* 0x0000005806087890 */ /* 0x000fe2000fffe0ff */
[----:B------:R-:W-:-:S03]  /*29f0*/  SHF.L.U32 R3, R12, 0x1f, RZ ;  /* 0x0000001f0c037819 */ /* 0x000fc600000006ff */
[----:B------:R-:W-:-:S09]  /*2a00*/  ULEA UR4, UR7, UR8, 0x3 ;  /* 0x0000000807047291 */ /* 0x000fd2000f8e18ff */
[----:B------:R-:W2:Y:S02]  /*2a10*/  SYNCS.PHASECHK.TRANS64.TRYWAIT P0, [UR4], R3 ;  /* 0x00000003ff0075a7 */ /* 0x000ea40008001104 */
[----:B--2---:R-:W-:Y:S05]  /*2a20*/  @!P0 BRA `(.L_x_44) ;  /* 0x0000009800188947 */ /* 0x004fea0003800000 */
.L_x_157:
[----:B------:R-:W-:-:S04]  /*2a30*/  UIADD3 UR4, UPT, UPT, UR7, 0x1, URZ ;  /* 0x0000000107047890 */ /* 0x000fc8000fffe0ff */
[----:B------:R-:W-:-:S04]  /*2a40*/  UISETP.NE.AND UP0, UPT, UR4, 0xb, UPT ;  /* 0x0000000b0400788c */ /* 0x000fc8000bf05270 */
[----:B------:R-:W-:Y:S02]  /*2a50*/  USEL UR6, URZ, 0x1, UP0 ;  /* 0x00000001ff067887 */ /* 0x000fe40008000000 */
[----:B------:R-:W-:-:S04]  /*2a60*/  USEL UR4, UR4, URZ, UP0 ;  /* 0x000000ff04047287 */ /* 0x000fc80008000000 */
[----:B------:R-:W-:Y:S01]  /*2a70*/  ULEA UR5, UR4, UR8, 0x3 ;  /* 0x0000000804057291 */ /* 0x000fe2000f8e18ff */
[----:B------:R-:W-:-:S04]  /*2a80*/  LOP3.LUT R2, R12, UR6, RZ, 0x3c, !PT ;  /* 0x000000060c027c12 */ /* 0x000fc8000f8e3cff */
[----:B-1----:R-:W-:-:S04]  /*2a90*/  SHF.L.U32 R3, R2, 0x1f, RZ ;  /* 0x0000001f02037819 */ /* 0x002fc800000006ff */
[----:B------:R-:W1:Y:S02]  /*2aa0*/  SYNCS.PHASECHK.TRANS64.TRYWAIT P0, [UR5], R3 ;  /* 0x00000003ff0075a7 */ /* 0x000e640008001105 */
[----:B-1----:R-:W-:Y:S05]  /*2ab0*/  @!P0 BRA `(.L_x_45) ;  /* 0x00000098000c8947 */ /* 0x002fea0003800000 */
.L_x_159:
        /* <DEDUP_REMOVED lines=9> */
.L_x_161:
        /* <DEDUP_REMOVED lines=9> */
.L_x_163:
        /* <DEDUP_REMOVED lines=9> */
.L_x_165:
        /* <DEDUP_REMOVED lines=9> */
.L_x_167:
        /* <DEDUP_REMOVED lines=9> */
.L_x_169:
        /* <DEDUP_REMOVED lines=9> */
.L_x_171:
        /* <DEDUP_REMOVED lines=9> */
.L_x_173:
        /* <DEDUP_REMOVED lines=9> */
.L_x_175:
[----:B------:R-:W-:-:S04]  /*2f40*/  UIADD3 UR4, UPT, UPT, UR4, 0x1, URZ ;  /* 0x0000000104047890 */ /* 0x000fc8000fffe0ff */
[----:B------:R-:W-:-:S04]  /*2f50*/  UISETP.NE.AND UP0, UPT, UR4, 0xb, UPT ;  /* 0x0000000b0400788c */ /* 0x000fc8000bf05270 */
[----:B------:R-:W-:Y:S02]  /*2f60*/  USEL UR5, URZ, 0x1, UP0 ;  /* 0x00000001ff057887 */ /* 0x000fe40008000000 */
[----:B------:R-:W-:-:S04]  /*2f70*/  USEL UR4, UR4, URZ, UP0 ;  /* 0x000000ff04047287 */ /* 0x000fc80008000000 */
[----:B------:R-:W-:Y:S01]  /*2f80*/  ULEA UR4, UR4, UR8, 0x3 ;  /* 0x0000000804047291 */ /* 0x000fe2000f8e18ff */
[----:B-1----:R-:W-:-:S04]  /*2f90*/  LOP3.LUT R3, R2, UR5, RZ, 0x3c, !PT ;  /* 0x0000000502037c12 */ /* 0x002fc8000f8e3cff */
[----:B------:R-:W-:Y:S01]  /*2fa0*/  SHF.L.U32 R3, R3, 0x1f, RZ ;  /* 0x0000001f03037819 */ /* 0x000fe200000006ff */
[----:B------:R-:W-:-:S07]  /*2fb0*/  IMAD.U32 R0, RZ, RZ, UR4 ;  /* 0x00000004ff007e24 */ /* 0x000fce000f8e00ff */
.L_x_54:
[----:B-1----:R1:W2:Y:S02]  /*2fc0*/  SYNCS.PHASECHK.TRANS64.TRYWAIT P0, [R0+URZ], R3 ;  /* 0x00000003000075a7 */ /* 0x0022a400080011ff */
[----:B--2---:R-:W-:Y:S05]  /*2fd0*/  @!P0 NANOSLEEP.SYNCS 0x989680 ;  /* 0x009896800000895d */ /* 0x004fea0003900000 */
[----:B------:R-:W2:Y:S02]  /*2fe0*/  @!P0 SYNCS.PHASECHK.TRANS64 P0, [R0+URZ], R3 ;  /* 0x00000003000085a7 */ /* 0x000ea400080010ff */
[----:B--2---:R-:W-:Y:S05]  /*2ff0*/  @P0 EXIT ;  /* 0x000000000000094d */ /* 0x004fea0003800000 */
[----:B------:R-:W-:Y:S05]  /*3000*/  BRA `(.L_x_54) ;  /* 0xfffffffc00ec7947 */ /* 0x000fea000383ffff */
.L_x_23:
[----:B------:R-:W-:-:S04]  /*3010*/  UISETP.NE.AND UP0, UPT, UR45, URZ, UPT ;  /* 0x000000ff2d00728c */ /* 0x000fc8000bf05270 */
[----:B------:R-:W-:-:S09]  /*3020*/  UISETP.NE.OR UP0, UPT, UR17, 0x1, UP0 ;  /* 0x000000011100788c */ /* 0x000fd20008705670 */
[----:B------:R-:W-:Y:S05]  /*3030*/  BRA.U UP0, `(.L_x_55) ;  /* 0x0000000500487547 */ /* 0x000fea000b800000 */
[----:B------:R-:W-:Y:S01]  /*3040*/  ISETP.GE.U32.AND P2, PT, R3, 0x4, PT ;  /* 0x000000040300780c */ /* 0x000fe20003f46070 */
[----:B------:R-:W-:Y:S01]  /*3050*/  IMAD.MOV.U32 R12, RZ, RZ, 0x1 ;  /* 0x00000001ff0c7424 */ /* 0x000fe200078e00ff */
[----:B------:R-:W-:Y:S02]  /*3060*/  CS2R R10, SRZ ;  /* 0x00000000000a7805 */ /* 0x000fe4000001ff00 */
[----:B------:R-:W-:Y:S01]  /*3070*/  CS2R R8, SRZ ;  /* 0x0000000000087805 */ /* 0x000fe2000001ff00 */
[----:B------:R-:W-:Y:S01]  /*3080*/  UMOV UR6, 0x400 ;  /* 0x0000040000067882 */ /* 0x000fe20000000000 */
[----:B------:R-:W-:Y:S01]  /*3090*/  UMOV UR5, URZ ;  /* 0x000000ff00057c82 */ /* 0x000fe20008000000 */
[----:B------:R-:W-:-:S12]  /*30a0*/  ULEA UR6, UR45, UR6, 0x18 ;  /* 0x000000062d067291 */ /* 0x000fd8000f8ec0ff */
.L_x_59:
[----:B------:R-:W-:Y:S02]  /*30b0*/  LEA R0, R8, UR6, 0x3 ;  /* 0x0000000608007c11 */ /* 0x000fe4000f8e18ff */
[----:B------:R-:W-:-:S03]  /*30c0*/  SHF.L.U32 R5, R9, 0x1f, RZ ;  /* 0x0000001f09057819 */ /* 0x000fc600000006ff */
[----:B------:R-:W-:Y:S01]  /*30d0*/  VIADD R4, R0, 0x150 ;  /* 0x0000015000047836 */ /* 0x000fe20000000000 */
[----:B------:R-:W1:Y:S02]  /*30e0*/  SYNCS.PHASECHK.TRANS64.TRYWAIT P0, [R0+URZ+0x140], R5 ;  /* 0x00014005000075a7 */ /* 0x000e6400080011ff */
[----:B-1----:R-:W-:Y:S05]  /*30f0*/  @!P0 BRA `(.L_x_56) ;  /* 0x0000009400548947 */ /* 0x002fea0003800000 */
.L_x_176:
[----:B------:R-:W-:Y:S01]  /*3100*/  ULEA UR4, UR5, UR6, 0x3 ;  /* 0x0000000605047291 */ /* 0x000fe2000f8e18ff */
[----:B------:R-:W-:Y:S01]  /*3110*/  PRMT R4, RZ, 0x654, R4 ;  /* 0x00000654ff047816 */ /* 0x000fe20000000004 */
[----:B-1----:R-:W-:Y:S01]  /*3120*/  @!P2 IMAD.MOV.U32 R5, RZ, RZ, 0x10 ;  /* 0x00000010ff05a424 */ /* 0x002fe200078e00ff */
[----:B------:R-:W-:Y:S01]  /*3130*/  SHF.L.U32 R7, R12, 0x1f, RZ ;  /* 0x0000001f0c077819 */ /* 0x000fe200000006ff */
[----:B------:R-:W-:Y:S01]  /*3140*/  UIADD3 UR7, UPT, UPT, UR4, 0x100, URZ ;  /* 0x0000010004077890 */ /* 0x000fe2000fffe0ff */
[----:B------:R1:W-:Y:S05]  /*3150*/  SYNCS.ARRIVE.TRANS64.RED.A1T0 RZ, [R4+URZ], RZ ;  /* 0x000000ff04ff79a7 */ /* 0x0003ea00081004ff */
[----:B------:R-:W-:Y:S01]  /*3160*/  IMAD.U32 R0, RZ, RZ, UR7 ;  /* 0x00000007ff007e24 */ /* 0x000fe2000f8e00ff */
[----:B------:R-:W2:Y:S04]  /*3170*/  SYNCS.PHASECHK.TRANS64.TRYWAIT P0, [UR4+0x110], R7 ;  /* 0x00011007ff0075a7 */ /* 0x000ea80008001104 */
[----:B------:R-:W-:Y:S01]  /*3180*/  PRMT R13, R3, 0x654, R0 ;  /* 0x00000654030d7816 */ /* 0x000fe20000000000 */
[----:B-12---:R-:W-:Y:S06]  /*3190*/  @!P0 BRA `(.L_x_57) ;  /* 0x0000009400408947 */ /* 0x006fec0003800000 */
.L_x_178:
[----:B------:R-:W-:Y:S01]  /*31a0*/  ULEA UR8, UR5, UR6, 0x4 ;  /* 0x0000000605087291 */ /* 0x000fe2000f8e20ff */
[----:B------:R-:W-:Y:S01]  /*31b0*/  SEL R2, R13, R2, !P2 ;  /* 0x000000020d027207 */ /* 0x000fe20005000000 */
[----:B------:R-:W-:Y:S01]  /*31c0*/  UIADD3 UR9, UPT, UPT, UR4, 0x100, URZ ;  /* 0x0000010004097890 */ /* 0x000fe2000fffe0ff */
[----:B-1----:R-:W-:Y:S01]  /*31d0*/  LEA R0, R11, UR6, 0x3 ;  /* 0x000000060b007c11 */ /* 0x002fe2000f8e18ff */
[----:B------:R-:W-:Y:S01]  /*31e0*/  UIADD3 UR8, UPT, UPT, UR8, 0x170, URZ ;  /* 0x0000017008087890 */ /* 0x000fe2000fffe0ff */
[----:B------:R1:W-:Y:S01]  /*31f0*/  @!P2 SYNCS.ARRIVE.TRANS64.RED RZ, [R2+URZ], R5 ;  /* 0x0000000502ffa9a7 */ /* 0x0003e200080004ff */
[----:B------:R-:W-:Y:S01]  /*3200*/  UIADD3 UR4, UPT, UPT, UR5, 0x1, URZ ;  /* 0x0000000105047890 */ /* 0x000fe2000fffe0ff */
[----:B------:R-:W-:-:S03]  /*3210*/  VIADD R8, R8, 0x1 ;  /* 0x0000000108087836 */ /* 0x000fc60000000000 */
[----:B------:R-:W-:Y:S02]  /*3220*/  UISETP.NE.AND UP0, UPT, UR4, 0x2, UPT ;  /* 0x000000020400788c */ /* 0x000fe4000bf05270 */
[----:B------:R-:W-:Y:S01]  /*3230*/  ISETP.NE.AND P0, PT, R8, 0x2, PT ;  /* 0x000000020800780c */ /* 0x000fe20003f05270 */
[----:B------:R-:W-:Y:S06]  /*3240*/  UGETNEXTWORKID.BROADCAST [UR8], [UR9] ;  /* 0x00000000080073ca */ /* 0x000fec0008000100 */
[----:B------:R-:W-:Y:S02]  /*3250*/  USEL UR7, URZ, 0x1, UP0 ;  /* 0x00000001ff077887 */ /* 0x000fe40008000000 */
[----:B------:R-:W-:-:S04]  /*3260*/  USEL UR5, UR4, URZ, UP0 ;  /* 0x000000ff04057287 */ /* 0x000fc80008000000 */
[----:B------:R-:W-:Y:S02]  /*3270*/  LOP3.LUT R12, R12, UR7, RZ, 0x3c, !PT ;  /* 0x000000070c0c7c12 */ /* 0x000fe4000f8e3cff */
[----:B-1----:R-:W-:-:S04]  /*3280*/  SHF.L.U32 R5, R10, 0x1f, RZ ;  /* 0x0000001f0a057819 */ /* 0x002fc800000006ff */
[----:B------:R-:W1:Y:S02]  /*3290*/  SYNCS.PHASECHK.TRANS64.TRYWAIT P1, [R0+URZ+0x100], R5 ;  /* 0x00010005000075a7 */ /* 0x000e6400080211ff */
[----:B-1----:R-:W-:Y:S05]  /*32a0*/  @!P1 BRA `(.L_x_58) ;  /* 0x0000009400149947 */ /* 0x002fea0003800000 */
.L_x_179:
[C---:B------:R-:W-:Y:S01]  /*32b0*/  LEA R4, R11.reuse, UR6, 0x4 ;  /* 0x000000060b047c11 */ /* 0x040fe2000f8e20ff */
[----:B-1----:R-:W-:Y:S01]  /*32c0*/  VIADD R0, R0, 0x110 ;  /* 0x0000011000007836 */ /* 0x002fe20000000000 */
[----:B------:R-:W-:Y:S01]  /*32d0*/  SEL R8, R8, RZ, P0 ;  /* 0x000000ff08087207 */ /* 0x000fe20000000000 */
[----:B------:R-:W-:-:S03]  /*32e0*/  VIADD R11, R11, 0x1 ;  /* 0x000000010b0b7836 */ /* 0x000fc60000000000 */
[----:B------:R-:W1:Y:S01]  /*32f0*/  LDS.128 R4, [R4+0x170] ;  /* 0x0001700004047984 */ /* 0x000e620000000c00 */
[----:B------:R-:W-:Y:S02]  /*3300*/  PRMT R0, RZ, 0x654, R0 ;  /* 0x00000654ff007816 */ /* 0x000fe40000000000 */
[C---:B------:R-:W-:Y:S01]  /*3310*/  ISETP.NE.AND P1, PT, R11.reuse, 0x2, PT ;  /* 0x000000020b00780c */ /* 0x040fe20003f25270 */
[----:B------:R-:W-:Y:S01]  /*3320*/  @!PT LDS RZ, [RZ] ;  /* 0x00000000fffff984 */ /* 0x000fe20000000800 */
[----:B------:R-:W-:Y:S01]  /*3330*/  @!PT LDS RZ, [RZ] ;  /* 0x00000000fffff984 */ /* 0x000fe20000000800 */
[----:B------:R-:W-:Y:S01]  /*3340*/  @!PT LDS RZ, [RZ] ;  /* 0x00000000fffff984 */ /* 0x000fe20000000800 */
[----:B------:R-:W-:Y:S01]  /*3350*/  @!PT LDS RZ, [RZ] ;  /* 0x00000000fffff984 */ /* 0x000fe20000000800 */
[----:B------:R2:W-:Y:S06]  /*3360*/  MEMBAR.ALL.CTA ;  /* 0x0000000000007992 */ /* 0x0005ec0000008000 */
[----:B--2---:R-:W2:Y:S01]  /*3370*/  FENCE.VIEW.ASYNC.S ;  /* 0x00000000000073c6 */ /* 0x004ea20000000000 */
[----:B------:R-:W-:Y:S01]  /*3380*/  SEL R11, R11, RZ, P1 ;  /* 0x000000ff0b0b7207 */ /* 0x000fe20000800000 */
[----:B--2---:R2:W-:Y:S01]  /*3390*/  SYNCS.ARRIVE.TRANS64.RED.A1T0 RZ, [R0+URZ], RZ ;  /* 0x000000ff00ff79a7 */ /* 0x0045e200081004ff */
[----:B-1----:R-:W-:-:S02]  /*33a0*/  LOP3.LUT P3, RZ, R6, 0x1, RZ, 0xc0, !PT ;  /* 0x0000000106ff7812 */ /* 0x002fc4000786c0ff */
[----:B------:R-:W-:-:S04]  /*33b0*/  SEL R5, RZ, 0x1, P1 ;  /* 0x00000001ff057807 */ /* 0x000fc80000800000 */
[----:B------:R-:W-:Y:S02]  /*33c0*/  LOP3.LUT R10, R10, R5, RZ, 0x3c, !PT ;  /* 0x000000050a0a7212 */ /* 0x000fe400078e3cff */
[----:B--2---:R-:W-:-:S04]  /*33d0*/  SEL R0, RZ, 0x1, P0 ;  /* 0x00000001ff007807 */ /* 0x004fc80000000000 */
[----:B------:R-:W-:Y:S01]  /*33e0*/  LOP3.LUT R9, R9, R0, RZ, 0x3c, !PT ;  /* 0x0000000009097212 */ /* 0x000fe200078e3cff */
[----:B------:R-:W-:Y:S06]  /*33f0*/  @P3 BRA `(.L_x_59) ;  /* 0xfffffffc002c3947 */ /* 0x000fec000383ffff */
[----:B------:R-:W-:Y:S01]  /*3400*/  ULEA UR4, UR5, UR6, 0x3 ;  /* 0x0000000605047291 */ /* 0x000fe2000f8e18ff */
[----:B------:R-:W-:-:S08]  /*3410*/  SHF.L.U32 R3, R12, 0x1f, RZ ;  /* 0x0000001f0c037819 */ /* 0x000fd000000006ff */
[----:B------:R-:W1:Y:S02]  /*3420*/  SYNCS.PHASECHK.TRANS64 P0, [UR4+0x110], R3 ;  /* 0x00011003ff0075a7 */ /* 0x000e640008001004 */
[----:B-1----:R-:W-:Y:S05]  /*3430*/  @P0 BRA `(.L_x_60) ;  /* 0x0000000000080947 */ /* 0x002fea0003800000 */
[----:B------:R-:W1:Y:S02]  /*3440*/  SYNCS.PHASECHK.TRANS64.TRYWAIT P0, [UR4+0x110], R3 ;  /* 0x00011003ff0075a7 */ /* 0x000e640008001104 */
[----:B-1----:R-:W-:Y:S05]  /*3450*/  @!P0 BRA `(.L_x_61) ;  /* 0x0000009000bc8947 */ /* 0x002fea0003800000 */
.L_x_60:
[----:B------:R-:W-:-:S04]  /*3460*/  UIADD3 UR7, UPT, UPT, UR5, 0x1, URZ ;  /* 0x0000000105077890 */ /* 0x000fc8000fffe0ff */
[----:B------:R-:W-:-:S04]  /*3470*/  UISETP.NE.AND UP0, UPT, UR7, 0x2, UPT ;  /* 0x000000020700788c */ /* 0x000fc8000bf05270 */
[----:B------:R-:W-:Y:S02]  /*3480*/  USEL UR8, URZ, 0x1, UP0 ;  /* 0x00000001ff087887 */ /* 0x000fe40008000000 */
[----:B------:R-:W-:-:S04]  /*3490*/  USEL UR7, UR7, URZ, UP0 ;  /* 0x000000ff07077287 */ /* 0x000fc80008000000 */
[----:B------:R-:W-:Y:S01]  /*34a0*/  ULEA UR7, UR7, UR6, 0x3 ;  /* 0x0000000607077291 */ /* 0x000fe2000f8e18ff */
[----:B-1----:R-:W-:-:S04]  /*34b0*/  LOP3.LUT R3, R12, UR8, RZ, 0x3c, !PT ;  /* 0x000000080c037c12 */ /* 0x002fc8000f8e3cff */
[----:B------:R-:W-:-:S04]  /*34c0*/  SHF.L.U32 R0, R3, 0x1f, RZ ;  /* 0x0000001f03007819 */ /* 0x000fc800000006ff */
[----:B------:R-:W1:Y:S02]  /*34d0*/  SYNCS.PHASECHK.TRANS64 P0, [UR7+0x110], R0 ;  /* 0x00011000ff0075a7 */ /* 0x000e640008001007 */
[----:B-1----:R-:W-:Y:S05]  /*34e0*/  @P0 EXIT ;  /* 0x000000000000094d */ /* 0x002fea0003800000 */
[----:B------:R-:W-:Y:S02]  /*34f0*/  SHF.L.U32 R3, R3, 0x1f, RZ ;  /* 0x0000001f03037819 */ /* 0x000fe400000006ff */
[----:B------:R-:W-:-:S07]  /*3500*/  MOV R0, UR7 ;  /* 0x0000000700007c02 */ /* 0x000fce0008000f00 */
.L_x_62:
[----:B-1----:R1:W2:Y:S02]  /*3510*/  SYNCS.PHASECHK.TRANS64.TRYWAIT P0, [R0+URZ+0x110], R3 ;  /* 0x00011003000075a7 */ /* 0x0022a400080011ff */
[----:B--2---:R-:W-:Y:S05]  /*3520*/  @!P0 NANOSLEEP.SYNCS 0x989680 ;  /* 0x009896800000895d */ /* 0x004fea0003900000 */
[----:B------:R-:W2:Y:S02]  /*3530*/  @!P0 SYNCS.PHASECHK.TRANS64 P0, [R0+URZ+0x110], R3 ;  /* 0x00011003000085a7 */ /* 0x000ea400080010ff */
[----:B--2---:R-:W-:Y:S05]  /*3540*/  @P0 EXIT ;  /* 0x000000000000094d */ /* 0x004fea0003800000 */
[----:B------:R-:W-:Y:S05]  /*3550*/  BRA `(.L_x_62) ;  /* 0xfffffffc00ec7947 */ /* 0x000fea000383ffff */
.L_x_55:
[----:B------:R-:W-:Y:S05]  /*3560*/  BRA.U UP4, `(.L_x_63) ;  /* 0x0000001104587547 */ /* 0x000fea000b800000 */
[----:B------:R-:W-:Y:S01]  /*3570*/  UMOV UR4, 0x40 ;  /* 0x0000004000047882 */ /* 0x000fe20000000000 */
[----:B------:R-:W-:Y:S01]  /*3580*/  NOP ;  /* 0x0000000000007918 */ /* 0x000fe20000000000 */
[----:B------:R-:W-:Y:S01]  /*3590*/  ULEA UR5, UR45, UR4, 0x18 ;  /* 0x000000042d057291 */ /* 0x000fe2000f8ec0ff */
[----:B------:R-:W-:Y:S02]  /*35a0*/  UMOV UR6, 0x400 ;  /* 0x0000040000067882 */ /* 0x000fe40000000000 */
[----:B------:R-:W-:-:S06]  /*35b0*/  ULEA UR6, UR45, UR6, 0x18 ;  /* 0x000000062d067291 */ /* 0x000fcc000f8ec0ff */
[----:B------:R-:W1:Y:S02]  /*35c0*/  LDS.U8 R3, [UR5+0x1c] ;  /* 0x00001c05ff037984 */ /* 0x000e640008000000 */
[----:B-1----:R-:W-:-:S13]  /*35d0*/  ISETP.NE.AND P0, PT, R3, RZ, PT ;  /* 0x000000ff0300720c */ /* 0x002fda0003f05270 */
[----:B------:R-:W-:Y:S05]  /*35e0*/  @P0 BRA `(.L_x_64) ;  /* 0x0000000400080947 */ /* 0x000fea0003800000 */
[----:B------:R-:W-:Y:S02]  /*35f0*/  UISETP.NE.U32.AND UP1, UPT, UR33, 0x1, UPT ;  /* 0x000000012100788c */ /* 0x000fe4000bf25070 */
[----:B------:R-:W-:-:S07]  /*3600*/  UIADD3 UR7, UPT, UPT, UR5, 0x8, URZ ;  /* 0x0000000805077890 */ /* 0x000fce000fffe0ff */
[----:B------:R-:W-:Y:S05]  /*3610*/  BRA.U !UP1, `(.L_x_65) ;  /* 0x00000001099c7547 */ /* 0x000fea000b800000 */
[----:B------:R-:W-:Y:S01]  /*3620*/  ELECT P0, URZ, PT ;  /* 0x0000000000ff782f */ /* 0x000fe20003800000 */
[----:B------:R-:W-:-:S12]  /*3630*/  BSSY B0, `(.L_x_65) ;  /* 0x0000025000007945 */ /* 0x000fd80003800000 */
[----:B------:R-:W-:Y:S05]  /*3640*/  @!P0 BRA `(.L_x_66) ;  /* 0x00000000008c8947 */ /* 0x000fea0003800000 */
[----:B------:R-:W-:-:S05]  /*3650*/  UMOV UR4, 0x10 ;  /* 0x0000001000047882 */ /* 0x000fca0000000000 */
[----:B------:R-:W-:Y:S04]  /*3660*/  DEPBAR.LE SB1, 0x36 ;  /* 0x00009d800000791a */ /* 0x000fe80000000000 */
[----:B------:R-:W1:Y:S02]  /*3670*/  UTCATOMSWS.2CTA.FIND_AND_SET.ALIGN UP0, UR4, UR4 ;  /* 0x00000004000475e3 */ /* 0x000e640008200800 */
[----:B-1----:R-:W-:Y:S01]  /*3680*/  MOV R10, UR4 ;  /* 0x00000004000a7c02 */ /* 0x002fe20008000f00 */
[----:B------:R-:W-:Y:S06]  /*3690*/  BRA.U UP0, `(.L_x_67) ;  /* 0x0000000100187547 */ /* 0x000fec000b800000 */
.L_x_68:
[----:B------:R-:W-:Y:S05]  /*36a0*/  NANOSLEEP 0x64 ;  /* 0x000000640000795d */ /* 0x000fea0003800000 */
[----:B------:R-:W-:-:S05]  /*36b0*/  UMOV UR4, 0x10 ;  /* 0x0000001000047882 */ /* 0x000fca0000000000 */
[----:B------:R-:W-:Y:S04]  /*36c0*/  DEPBAR.LE SB1, 0x36 ;  /* 0x00009d800000791a */ /* 0x000fe80000000000 */
[----:B------:R-:W1:Y:S02]  /*36d0*/  UTCATOMSWS.2CTA.FIND_AND_SET.ALIGN UP0, UR4, UR4 ;  /* 0x00000004000475e3 */ /* 0x000e640008200800 */
[----:B-1----:R-:W-:Y:S01]  /*36e0*/  MOV R10, UR4 ;  /* 0x00000004000a7c02 */ /* 0x002fe20008000f00 */
[----:B------:R-:W-:Y:S05]  /*36f0*/  BRA.U !UP0, `(.L_x_68) ;  /* 0xfffffffd08e87547 */ /* 0x000fea000b83ffff */
.L_x_67:
[----:B------:R-:W1:Y:S01]  /*3700*/  LDS R6, [UR5+0x10] ;  /* 0x00001005ff067984 */ /* 0x000e620008000800 */
[----:B------:R-:W-:Y:S01]  /*3710*/  IMAD.U32 R3, RZ, RZ, UR6 ;  /* 0x00000006ff037e24 */ /* 0x000fe2000f8e00ff */
[----:B------:R-:W-:-:S03]  /*3720*/  MOV R4, UR34 ;  /* 0x0000002200047c02 */ /* 0x000fc60008000f00 */
[----:B------:R-:W-:Y:S01]  /*3730*/  VIADD R3, R3, 0x190 ;  /* 0x0000019003037836 */ /* 0x000fe20000000000 */
[----:B-1----:R-:W-:-:S04]  /*3740*/  SHF.L.U32 R6, R6, 0x1f, RZ ;  /* 0x0000001f06067819 */ /* 0x002fc800000006ff */
[----:B------:R-:W1:Y:S02]  /*3750*/  SYNCS.PHASECHK.TRANS64.TRYWAIT P0, [UR5+0x8], R6 ;  /* 0x00000806ff0075a7 */ /* 0x000e640008001105 */
[----:B-1----:R-:W-:Y:S05]  /*3760*/  @P0 BRA `(.L_x_69) ;  /* 0x0000000000080947 */ /* 0x002fea0003800000 */
[----:B------:R-:W1:Y:S02]  /*3770*/  SYNCS.PHASECHK.TRANS64.TRYWAIT P0, [UR5+0x8], R6 ;  /* 0x00000806ff0075a7 */ /* 0x000e640008001105 */
[----:B-1----:R-:W-:Y:S05]  /*3780*/  @!P0 BRA `(.L_x_70) ;  /* 0x0000009000088947 */ /* 0x002fea0003800000 */
.L_x_69:
[----:B------:R-:W-:Y:S01]  /*3790*/  PRMT R4, R4, 0x654, R3 ;  /* 0x0000065404047816 */ /* 0x000fe20000000003 */
[----:B------:R-:W-:Y:S01]  /*37a0*/  HFMA2 R3, -RZ, RZ, 0, 5.9604644775390625e-08 ;  /* 0x00000001ff037431 */ /* 0x000fe200000001ff */
[----:B------:R-:W-:Y:S01]  /*37b0*/  UPRMT UR4, UR34, 0x654, UR7 ;  /* 0x0000065422047896 */ /* 0x000fe20008000007 */
[----:B------:R-:W-:Y:S02]  /*37c0*/  IMAD.MOV.U32 R7, RZ, RZ, 0xffff ;  /* 0x0000ffffff077424 */ /* 0x000fe400078e00ff */
[----:B-1----:R-:W-:Y:S02]  /*37d0*/  IMAD.MOV.U32 R6, RZ, RZ, 0x4 ;  /* 0x00000004ff067424 */ /* 0x002fe400078e00ff */
[----:B------:R-:W-:Y:S01]  /*37e0*/  IMAD.SHL.U32 R9, R10, 0x20, RZ ;  /* 0x000000200a097824 */ /* 0x000fe200078e00ff */
[----:B------:R-:W-:Y:S02]  /*37f0*/  MOV R5, UR4 ;  /* 0x0000000400057c02 */ /* 0x000fe40008000f00 */
[-C--:B------:R-:W-:Y:S01]  /*3800*/  SHF.L.U32 R8, R7, R10.reuse, RZ ;  /* 0x0000000a07087219 */ /* 0x080fe200000006ff */
[----:B------:R1:W-:Y:S01]  /*3810*/  SYNCS.ARRIVE.TRANS64.RED RZ, [UR4], R6 ;  /* 0x00000006ffff79a7 */ /* 0x0003e20008000404 */
[----:B------:R-:W-:Y:S01]  /*3820*/  SHF.L.U32 R7, R3, R10, RZ ;  /* 0x0000000a03077219 */ /* 0x000fe200000006ff */
[----:B------:R1:W-:Y:S04]  /*3830*/  STS [UR6+0x190], R9 ;  /* 0x00019009ff007988 */ /* 0x0003e80008000806 */
[----:B------:R1:W-:Y:S04]  /*3840*/  STAS [R4.64], R10 ;  /* 0x0000000a04007dbd */ /* 0x0003e8000c0008ff */
[----:B------:R1:W-:Y:S04]  /*3850*/  ATOMS.OR RZ, [UR5+0x14], R8 ;  /* 0x00001408ffff798c */ /* 0x0003e8000b000005 */
[----:B------:R1:W-:Y:S04]  /*3860*/  ATOMS.OR RZ, [UR5+0x18], R7 ;  /* 0x00001807ffff798c */ /* 0x0003e8000b000005 */
[----:B------:R1:W-:Y:S02]  /*3870*/  ATOMS.XOR RZ, [UR5+0x10], R3 ;  /* 0x00001003ffff798c */ /* 0x0003e4000b800005 */
.L_x_66:
[----:B------:R-:W-:Y:S05]  /*3880*/  BSYNC B0 ;  /* 0x0000000000007941 */ /* 0x000fea0003800000 */
.L_x_65:
[----:B------:R-:W-:Y:S05]  /*3890*/  BRA.U UP1, `(.L_x_71) ;  /* 0x00000001016c7547 */ /* 0x000fea000b800000 */
[----:B------:R-:W-:-:S03]  /*38a0*/  UMOV UR4, 0xffffffff ;  /* 0xffffffff00047882 */ /* 0x000fc60000000000 */
[----:B------:R-:W-:Y:S05]  /*38b0*/  BRA.DIV UR4, `(.L_x_72) ;  /* 0x0000008e04d47947 */ /* 0x000fea000b800000 */
[----:B------:R-:W-:-:S13]  /*38c0*/  ELECT P0, URZ, PT ;  /* 0x0000000000ff782f */ /* 0x000fda0003800000 */
.L_x_183:
[----:B------:R-:W-:Y:S05]  /*38d0*/  @!P0 BRA `(.L_x_71) ;  /* 0x00000000005c8947 */ /* 0x000fea0003800000 */
[----:B-1----:R-:W1:Y:S02]  /*38e0*/  LDS R4, [UR5+0x10] ;  /* 0x00001005ff047984 */ /* 0x002e640008000800 */
[----:B-1----:R-:W-:-:S04]  /*38f0*/  SHF.L.U32 R4, R4, 0x1f, RZ ;  /* 0x0000001f04047819 */ /* 0x002fc800000006ff */
[----:B------:R-:W1:Y:S02]  /*3900*/  SYNCS.PHASECHK.TRANS64.TRYWAIT P0, [UR5+0x8], R4 ;  /* 0x00000804ff0075a7 */ /* 0x000e640008001105 */
[----:B-1----:R-:W-:Y:S05]  /*3910*/  @P0 BRA `(.L_x_73) ;  /* 0x0000000000080947 */ /* 0x002fea0003800000 */
[----:B------:R-:W1:Y:S02]  /*3920*/  SYNCS.PHASECHK.TRANS64.TRYWAIT P0, [UR5+0x8], R4 ;  /* 0x00000804ff0075a7 */ /* 0x000e640008001105 */
[----:B-1----:R-:W-:Y:S05]  /*3930*/  @!P0 BRA `(.L_x_74) ;  /* 0x0000008c00d88947 */ /* 0x002fea0003800000 */
.L_x_73:
[----:B------:R-:W2:Y:S01]  /*3940*/  LDS R6, [UR6+0x190] ;  /* 0x00019006ff067984 */ /* 0x000ea20008000800 */
[----:B-1----:R-:W-:Y:S02]  /*3950*/  HFMA2 R3, -RZ, RZ, 0, 5.9604644775390625e-08 ;  /* 0x00000001ff037431 */ /* 0x002fe400000001ff */
[----:B------:R-:W-:Y:S01]  /*3960*/  IMAD.MOV.U32 R4, RZ, RZ, 0xffff ;  /* 0x0000ffffff047424 */ /* 0x000fe200078e00ff */
[----:B------:R-:W-:Y:S01]  /*3970*/  UPRMT UR4, UR34, 0x654, UR7 ;  /* 0x0000065422047896 */ /* 0x000fe20008000007 */
[----:B--2---:R-:W-:-:S03]  /*3980*/  IMAD.SHL.U32 R5, R6, 0x20, RZ ;  /* 0x0000002006057824 */ /* 0x004fc600078e00ff */
[-C--:B------:R-:W-:Y:S02]  /*3990*/  SHF.L.U32 R4, R4, R6.reuse, RZ ;  /* 0x0000000604047219 */ /* 0x080fe400000006ff */
[----:B------:R-:W-:Y:S01]  /*39a0*/  SHF.L.U32 R6, R3, R6, RZ ;  /* 0x0000000603067219 */ /* 0x000fe200000006ff */
[----:B------:R2:W-:Y:S04]  /*39b0*/  STS [UR6+0x190], R5 ;  /* 0x00019005ff007988 */ /* 0x0005e80008000806 */
[----:B------:R2:W-:Y:S04]  /*39c0*/  ATOMS.OR RZ, [UR5+0x14], R4 ;  /* 0x00001404ffff798c */ /* 0x0005e8000b000005 */
[----:B------:R2:W-:Y:S01]  /*39d0*/  ATOMS.OR RZ, [UR5+0x18], R6 ;  /* 0x00001806ffff798c */ /* 0x0005e2000b000005 */
[----:B------:R-:W-:Y:S03]  /*39e0*/  SYNCS.ARRIVE.TRANS64.RED.A1T0 RZ, [UR4], RZ ;  /* 0x000000ffffff79a7 */ /* 0x000fe60008100404 */
[----:B------:R2:W-:Y:S01]  /*39f0*/  ATOMS.XOR RZ, [UR5+0x10], R3 ;  /* 0x00001003ffff798c */ /* 0x0005e2000b800005 */
[----:B------:R-:W-:Y:S05]  /*3a00*/  BRA `(.L_x_71) ;  /* 0x0000000000107947 */ /* 0x000fea0003800000 */
.L_x_64:
[----:B------:R-:W-:Y:S02]  /*3a10*/  MOV R3, 0xffffffff ;  /* 0xffffffff00037802 */ /* 0x000fe40000000f00 */
[----:B------:R-:W-:-:S03]  /*3a20*/  MOV R4, 0x3a50 ;  /* 0x00003a5000047802 */ /* 0x000fc60000000f00 */
[----:B------:R1:W-:Y:S04]  /*3a30*/  STS [UR6+0x190], R3 ;  /* 0x00019003ff007988 */ /* 0x0003e80008000806 */
[----:B-1---5:R-:W-:Y:S05]  /*3a40*/  CALL.REL.NOINC `($__internal_1_$__cuda_sm10x_tcgen05_guardrail_trap_phase_invalid_during_alloc) ;  /* 0x0000009400787944 */ /* 0x022fea0003c00000 */
.L_x_71:
[----:B------:R-:W-:Y:S05]  /*3a50*/  WARPSYNC.ALL ;  /* 0x0000000000007948 */ /* 0x000fea0003800000 */
[----:B------:R-:W3:Y:S01]  /*3a60*/  S2UR UR4, SR_CgaCtaId ;  /* 0x00000000000479c3 */ /* 0x000ee20000008800 */
[----:B------:R-:W-:Y:S01]  /*3a70*/  UMOV UR17, 0x400 ;  /* 0x0000040000117882 */ /* 0x000fe20000000000 */
[----:B------:R-:W-:-:S06]  /*3a80*/  NOP ;  /* 0x0000000000007918 */ /* 0x000fcc0000000000 */
[----:B------:R-:W-:Y:S06]  /*3a90*/  BAR.ARV 0x6, 0xa0 ;  /* 0x0182800000007b1d */ /* 0x000fec0000002000 */
[----:B------:R-:W4:Y:S01]  /*3aa0*/  LDCU UR6, c[0x0][0x38c] ;  /* 0x00007180ff0677ac */ /* 0x000f220008000800 */
[----:B------:R-:W-:Y:S01]  /*3ab0*/  LOP3.LUT R0, R0, 0xffff, RZ, 0xc0, !PT ;  /* 0x0000ffff00007812 */ /* 0x000fe200078ec0ff */
[----:B-1----:R-:W-:Y:S01]  /*3ac0*/  IMAD.MOV.U32 R9, RZ, RZ, 0x1 ;  /* 0x00000001ff097424 */ /* 0x002fe200078e00ff */
[----:B------:R-:W-:Y:S01]  /*3ad0*/  LOP3.LUT R2, R2, 0xffff, RZ, 0xc0, !PT ;  /* 0x0000ffff02027812 */ /* 0x000fe200078ec0ff */
[----:B------:R-:W-:Y:S01]  /*3ae0*/  IMAD.MOV.U32 R8, RZ, RZ, RZ ;  /* 0x000000ffff087224 */ /* 0x000fe200078e00ff */
[----:B------:R-:W-:Y:S01]  /*3af0*/  R2UR UR30, R0 ;  /* 0x00000000001e72ca */ /* 0x000fe200000e0000 */
[----:B------:R-:W-:Y:S01]  /*3b00*/  UMOV UR24, URZ ;  /* 0x000000ff00187c82 */ /* 0x000fe20008000000 */
[----:B------:R-:W-:Y:S01]  /*3b10*/  R2UR UR20, R2 ;  /* 0x00000000021472ca */ /* 0x000fe200000e0000 */
[----:B------:R-:W-:Y:S01]  /*3b20*/  UMOV UR15, URZ ;  /* 0x000000ff000f7c82 */ /* 0x000fe20008000000 */
[----:B------:R-:W-:Y:S01]  /*3b30*/  UMOV UR14, URZ ;  /* 0x000000ff000e7c82 */ /* 0x000fe20008000000 */
[----:B---3--:R-:W-:-:S02]  /*3b40*/  ULEA UR17, UR4, UR17, 0x18 ;  /* 0x0000001104117291 */ /* 0x008fc4000f8ec0ff */
[----:B------:R-:W-:Y:S02]  /*3b50*/  UISETP.NE.AND UP3, UPT, UR33, URZ, UPT ;  /* 0x000000ff2100728c */ /* 0x000fe4000bf65270 */
[----:B------:R-:W-:Y:S02]  /*3b60*/  UIADD3 UR5, UPT, UPT, UR17, 0xc400, URZ ;  /* 0x0000c40011057890 */ /* 0x000fe4000fffe0ff */
[----:B------:R-:W-:Y:S02]  /*3b70*/  UIADD3 UR4, UPT, UPT, UR17, 0x22400, URZ ;  /* 0x0002240011047890 */ /* 0x000fe4000fffe0ff */
[----:B----4-:R-:W-:Y:S01]  /*3b80*/  UIADD3 UR6, UPT, UPT, UR6, 0x3f, URZ ;  /* 0x0000003f06067890 */ /* 0x010fe2000fffe0ff */
[----:B--2---:R-:W1:Y:S01]  /*3b90*/  LDS R3, [UR17+0x190] ;  /* 0x00019011ff037984 */ /* 0x004e620008000800 */
[----:B------:R-:W-:Y:S02]  /*3ba0*/  USHF.R.U32.HI UR5, URZ, 0x4, UR5 ;  /* 0x00000004ff057899 */ /* 0x000fe40008011605 */
[----:B------:R-:W-:-:S02]  /*3bb0*/  USHF.R.S32.HI UR25, URZ, 0x1f, UR6 ;  /* 0x0000001fff197899 */ /* 0x000fc40008011406 */
[----:B------:R-:W-:Y:S02]  /*3bc0*/  USHF.R.U32.HI UR4, URZ, 0x4, UR4 ;  /* 0x00000004ff047899 */ /* 0x000fe40008011604 */
[----:B------:R-:W-:Y:S02]  /*3bd0*/  ULEA.HI UR25, UR25, UR6, URZ, 0x6 ;  /* 0x0000000619197291 */ /* 0x000fe4000f8f30ff */
[----:B------:R-:W-:Y:S02]  /*3be0*/  ULOP3.LUT UR5, UR5, 0x3fff, URZ, 0xc0, !UPT ;  /* 0x00003fff05057892 */ /* 0x000fe4000f8ec0ff */
[----:B------:R-:W-:Y:S02]  /*3bf0*/  USHF.R.S32.HI UR25, URZ, 0x6, UR25 ;  /* 0x00000006ff197899 */ /* 0x000fe40008011419 */
[----:B------:R-:W-:Y:S02]  /*3c00*/  ULOP3.LUT UR22, UR4, 0x3fff, URZ, 0xc0, !UPT ;  /* 0x00003fff04167892 */ /* 0x000fe4000f8ec0ff */
[----:B------:R-:W-:-:S02]  /*3c10*/  UISETP.LT.AND UP0, UPT, UR25, 0x1, UPT ;  /* 0x000000011900788c */ /* 0x000fc4000bf01270 */
[----:B------:R-:W-:Y:S02]  /*3c20*/  ULOP3.LUT UR21, UR5, 0x10000, URZ, 0xfc, !UPT ;  /* 0x0001000005157892 */ /* 0x000fe4000f8efcff */
[----:B------:R-:W-:Y:S02]  /*3c30*/  ULOP3.LUT UR22, UR22, 0x10000, URZ, 0xfc, !UPT ;  /* 0x0001000016167892 */ /* 0x000fe4000f8efcff */
[----:B------:R-:W-:Y:S01]  /*3c40*/  USEL UR31, UR25, 0x1, !UP0 ;  /* 0x00000001191f7887 */ /* 0x000fe2000c000000 */
[----:B------:R-:W-:Y:S01]  /*3c50*/  UMOV UR28, 0x0 ;  /* 0x00000000001c7882 */ /* 0x000fe20000000000 */
[----:B------:R-:W-:Y:S01]  /*3c60*/  UMOV UR29, 0x10400010 ;  /* 0x10400010001d7882 */ /* 0x000fe20000000000 */
[----:B------:R-:W-:Y:S01]  /*3c70*/  UMOV UR26, 0x0 ;  /* 0x00000000001a7882 */ /* 0x000fe20000000000 */
[----:B------:R-:W-:Y:S01]  /*3c80*/  UMOV UR27, 0x10400010 ;  /* 0x10400010001b7882 */ /* 0x000fe20000000000 */
[----:B-1----:R-:W-:Y:S02]  /*3c90*/  R2UR UR32, R3 ;  /* 0x00000000032072ca */ /* 0x002fe400000e0000 */
[----:B------:R-:W-:-:S13]  /*3ca0*/  CS2R R2, SRZ ;  /* 0x0000000000027805 */ /* 0x000fda000001ff00 */
.L_x_82:
[C---:B------:R-:W-:Y:S02]  /*3cb0*/  LEA R0, R8.reuse, UR17, 0x3 ;  /* 0x0000001108007c11 */ /* 0x040fe4000f8e18ff */
[----:B------:R-:W-:Y:S02]  /*3cc0*/  SHF.L.U32 R5, R3, 0x1f, RZ ;  /* 0x0000001f03057819 */ /* 0x000fe400000006ff */
[----:B------:R-:W-:Y:S02]  /*3cd0*/  LEA R4, R8, UR17, 0x4 ;  /* 0x0000001108047c11 */ /* 0x000fe4000f8e20ff */
[----:B------:R-:W1:Y:S02]  /*3ce0*/  SYNCS.PHASECHK.TRANS64.TRYWAIT P0, [R0+URZ+0x100], R5 ;  /* 0x00010005000075a7 */ /* 0x000e6400080011ff */
[----:B-1-3--:R-:W-:Y:S05]  /*3cf0*/  @!P0 BRA `(.L_x_75) ;  /* 0x0000008c00008947 */ /* 0x00afea0003800000 */
.L_x_184:
[----:B-1----:R-:W1:Y:S01]  /*3d00*/  LDS.128 R4, [R4+0x170] ;  /* 0x0001700004047984 */ /* 0x002e620000000c00 */
[----:B------:R-:W-:Y:S02]  /*3d10*/  VIADD R0, R0, 0x110 ;  /* 0x0000011000007836 */ /* 0x000fe40000000000 */
[----:B------:R-:W-:Y:S01]  /*3d20*/  VIADD R8, R8, 0x1 ;  /* 0x0000000108087836 */ /* 0x000fe20000000000 */
[----:B------:R-:W-:Y:S01]  /*3d30*/  @!PT LDS RZ, [RZ] ;  /* 0x00000000fffff984 */ /* 0x000fe20000000800 */
[----:B------:R-:W-:Y:S01]  /*3d40*/  @!PT LDS RZ, [RZ] ;  /* 0x00000000fffff984 */ /* 0x000fe20000000800 */
[----:B------:R-:W-:Y:S01]  /*3d50*/  @!PT LDS RZ, [RZ] ;  /* 0x00000000fffff984 */ /* 0x000fe20000000800 */
[----:B------:R-:W-:Y:S01]  /*3d60*/  @!PT LDS RZ, [RZ] ;  /* 0x00000000fffff984 */ /* 0x000fe20000000800 */
[----:B------:R2:W-:Y:S06]  /*3d70*/  MEMBAR.ALL.CTA ;  /* 0x0000000000007992 */ /* 0x0005ec0000008000 */
[----:B--2---:R-:W2:Y:S01]  /*3d80*/  FENCE.VIEW.ASYNC.S ;  /* 0x00000000000073c6 */ /* 0x004ea20000000000 */
[----:B------:R-:W-:-:S04]  /*3d90*/  PRMT R0, RZ, 0x654, R0 ;  /* 0x00000654ff007816 */ /* 0x000fc80000000000 */
[----:B--2---:R2:W-:Y:S01]  /*3da0*/  SYNCS.ARRIVE.TRANS64.RED.A1T0 RZ, [R0+URZ], RZ ;  /* 0x000000ff00ff79a7 */ /* 0x0045e200081004ff */
[----:B-1----:R-:W-:Y:S01]  /*3db0*/  LOP3.LUT P1, RZ, R6, 0x1, RZ, 0xc0, !PT ;  /* 0x0000000106ff7812 */ /* 0x002fe2000782c0ff */
[----:B--2---:R-:W-:-:S12]  /*3dc0*/  BRA.U UP3, `(.L_x_76) ;  /* 0x0000000103e07547 */ /* 0x004fd8000b800000 */
[----:B------:R-:W1:Y:S01]  /*3dd0*/  LDCU UR4, c[0x0][0x38c] ;  /* 0x00007180ff0477ac */ /* 0x000e620008000800 */
[----:B------:R-:W-:Y:S02]  /*3de0*/  PLOP3.LUT P2, PT, PT, PT, PT, 0x80, 0x8 ;  /* 0x000000000008781c */ /* 0x000fe40003f4f070 */
[----:B------:R-:W-:Y:S01]  /*3df0*/  SHF.L.U32 R5, R9, 0x1f, RZ ;  /* 0x0000001f09057819 */ /* 0x000fe200000006ff */
[----:B------:R-:W-:Y:S02]  /*3e00*/  ULEA UR23, UR24, UR17, 0x3 ;  /* 0x0000001118177291 */ /* 0x000fe4000f8e18ff */
[----:B------:R-:W-:Y:S02]  /*3e10*/  ULEA UR18, UR24, UR32, 0x8 ;  /* 0x0000002018127291 */ /* 0x000fe4000f8e40ff */
[----:B-1----:R-:W-:-:S06]  /*3e20*/  UISETP.GE.AND UP0, UPT, UR4, 0x1, UPT ;  /* 0x000000010400788c */ /* 0x002fcc000bf06270 */
[----:B------:R-:W-:-:S05]  /*3e30*/  PLOP3.LUT P0, PT, PT, PT, UP0, 0x80, 0x8 ;  /* 0x000000000008781c */ /* 0x000fca0003f0f008 */
[----:B------:R-:W-:-:S08]  /*3e40*/  @UP0 ULEA UR4, UR15, UR17, 0x3 ;  /* 0x000000110f040291 */ /* 0x000fd0000f8e18ff */
[----:B------:R-:W-:-:S04]  /*3e50*/  @P0 SHF.L.U32 R0, R2, 0x1f, RZ ;  /* 0x0000001f02000819 */ /* 0x000fc800000006ff */
[----:B------:R1:W2:Y:S01]  /*3e60*/  @P0 SYNCS.PHASECHK.TRANS64.TRYWAIT P2, [UR4], R0 ;  /* 0x00000000ff0005a7 */ /* 0x0002a20008041104 */
[----:B------:R-:W3:Y:S02]  /*3e70*/  SYNCS.PHASECHK.TRANS64.TRYWAIT P0, [UR23+0x130], R5 ;  /* 0x00013005ff0075a7 */ /* 0x000ee40008001117 */
[----:B-123--:R-:W-:Y:S05]  /*3e80*/  @!P0 BRA `(.L_x_77) ;  /* 0x0000008800b08947 */ /* 0x00efea0003800000 */
.L_x_186:
[----:B------:R-:W-:Y:S01]  /*3e90*/  UMOV UR19, UR14 ;  /* 0x0000000e00137c82 */ /* 0x000fe20008000000 */
[----:B------:R-:W-:Y:S05]  /*3ea0*/  BRA.U !UP0, `(.L_x_78) ;  /* 0x0000000108987547 */ /* 0x000fea000b800000 */
[----:B------:R-:W-:Y:S02]  /*3eb0*/  UIADD3 UR19, UPT, UPT, UR31, UR14, URZ ;  /* 0x0000000e1f137290 */ /* 0x000fe4000fffe0ff */
[----:B------:R-:W-:Y:S01]  /*3ec0*/  UPLOP3.LUT UP2, UPT, UPT, UPT, UPT, 0x40, 0x4 ;  /* 0x000000000004789c */ /* 0x000fe20003f4e870 */
[----:B------:R-:W-:Y:S01]  /*3ed0*/  UMOV UR16, UR25 ;  /* 0x0000001900107c82 */ /* 0x000fe20008000000 */
[----:B------:R-:W-:-:S09]  /*3ee0*/  UMOV UR6, UR15 ;  /* 0x0000000f00067c82 */ /* 0x000fd20008000000 */
.L_x_81:
[----:B--2---:R-:W-:Y:S01]  /*3ef0*/  ULEA UR5, UR6, UR17, 0x3 ;  /* 0x0000001106057291 */ /* 0x004fe2000f8e18ff */
[----:B---3--:R-:W-:Y:S11]  /*3f00*/  @P2 BRA `(.L_x_79) ;  /* 0x00000000000c2947 */ /* 0x008ff60003800000 */
[----:B-1----:R-:W-:Y:S04]  /*3f10*/  SHF.L.U32 R5, R2, 0x1f, RZ ;  /* 0x0000001f02057819 */ /* 0x002fe800000006ff */
[----:B------:R-:W1:Y:S02]  /*3f20*/  SYNCS.PHASECHK.TRANS64.TRYWAIT P0, [UR5], R5 ;  /* 0x00000005ff0075a7 */ /* 0x000e640008001105 */
[----:B-1----:R-:W-:Y:S05]  /*3f30*/  @!P0 BRA `(.L_x_80) ;  /* 0x00000088009c8947 */ /* 0x002fea0003800000 */
.L_x_79:
[----:B------:R-:W-:Y:S01]  /*3f40*/  UISETP.NE.AND UP0, UPT, UR16, 0x1, UPT ;  /* 0x000000011000788c */ /* 0x000fe2000bf05270 */
[----:B------:R-:W-:Y:S01]  /*3f50*/  PLOP3.LUT P2, PT, PT, PT, PT, 0x80, 0x8 ;  /* 0x000000000008781c */ /* 0x000fe20003f4f070 */
[----:B------:R-:W-:Y:S02]  /*3f60*/  UIADD3 UR4, UPT, UPT, UR6, 0x1, URZ ;  /* 0x0000000106047890 */ /* 0x000fe4000fffe0ff */
[----:B------:R-:W-:Y:S02]  /*3f70*/  ULEA UR12, UR6, UR22, 0x9 ;  /* 0x00000016060c7291 */ /* 0x000fe4000f8e48ff */
[----:B------:R-:W-:Y:S01]  /*3f80*/  UISETP.NE.AND UP1, UPT, UR4, 0xb, UPT ;  /* 0x0000000b0400788c */ /* 0x000fe2000bf25270 */
[----:B------:R-:W-:Y:S01]  /*3f90*/  PLOP3.LUT P0, PT, PT, PT, UP0, 0x80, 0x8 ;  /* 0x000000000008781c */ /* 0x000fe20003f0f008 */
[----:B------:R-:W-:Y:S02]  /*3fa0*/  UIADD3 UR10, UPT, UPT, UR12, 0x2, URZ ;  /* 0x000000020c0a7890 */ /* 0x000fe4000fffe0ff */
[----:B------:R-:W-:Y:S02]  /*3fb0*/  USEL UR7, URZ, 0x1, UP1 ;  /* 0x00000001ff077887 */ /* 0x000fe40008800000 */
[----:B------:R-:W-:Y:S02]  /*3fc0*/  USEL UR15, UR4, URZ, UP1 ;  /* 0x000000ff040f7287 */ /* 0x000fe40008800000 */
[----:B------:R-:W-:Y:S02]  /*3fd0*/  UIADD3 UR14, UPT, UPT, UR14, 0x1, URZ ;  /* 0x000000010e0e7890 */ /* 0x000fe4000fffe0ff */
[----:B------:R-:W-:Y:S01]  /*3fe0*/  @UP0 ULEA UR4, UR15, UR17, 0x3 ;  /* 0x000000110f040291 */ /* 0x000fe2000f8e18ff */
[----:B------:R-:W-:Y:S01]  /*3ff0*/  LOP3.LUT R2, R2, UR7, RZ, 0x3c, !PT ;  /* 0x0000000702027c12 */ /* 0x000fe2000f8e3cff */
[----:B------:R-:W-:Y:S01]  /*4000*/  UIADD3 UR7, UPT, UPT, UR5, 0x58, URZ ;  /* 0x0000005805077890 */ /* 0x000fe2000fffe0ff */
[----:B------:R-:W-:Y:S02]  /*4010*/  UMOV UR13, 0x80004020 ;  /* 0x80004020000d7882 */ /* 0x000fe40000000000 */
[----:B-1----:R-:W-:Y:S01]  /*4020*/  @P0 SHF.L.U32 R0, R2, 0x1f, RZ ;  /* 0x0000001f02000819 */ /* 0x002fe200000006ff */
[----:B------:R-:W-:Y:S01]  /*4030*/  UMOV UR5, 0x80004020 ;  /* 0x8000402000057882 */ /* 0x000fe20000000000 */
[----:B------:R-:W-:Y:S01]  /*4040*/  UMOV UR11, 0x80004020 ;  /* 0x80004020000b7882 */ /* 0x000fe20000000000 */
[----:B------:R-:W-:Y:S01]  /*4050*/  UMOV UR9, 0x80004020 ;  /* 0x8000402000097882 */ /* 0x000fe20000000000 */
[----:B------:R2:W3:Y:S01]  /*4060*/  @P0 SYNCS.PHASECHK.TRANS64.TRYWAIT P2, [UR4], R0 ;  /* 0x00000000ff0005a7 */ /* 0x0004e20008041104 */
[----:B------:R-:W-:Y:S02]  /*4070*/  ULEA UR4, UR6, UR21, 0x9 ;  /* 0x0000001506047291 */ /* 0x000fe4000f8e48ff */
[----:B------:R-:W-:Y:S02]  /*4080*/  UISETP.NE.AND UP0, UPT, UR14, UR19, UPT ;  /* 0x000000130e00728c */ /* 0x000fe4000bf05270 */
[----:B------:R-:W-:Y:S02]  /*4090*/  UIADD3 UR8, UPT, UPT, UR4, 0x2, URZ ;  /* 0x0000000204087890 */ /* 0x000fe4000fffe0ff */
[----:B------:R-:W-:Y:S01]  /*40a0*/  UIADD3 UR16, UPT, UPT, UR16, -0x1, URZ ;  /* 0xffffffff10107890 */ /* 0x000fe2000fffe0ff */
[----:B------:R-:W-:Y:S02]  /*40b0*/  UMOV UR6, UR15 ;  /* 0x0000000f00067c82 */ /* 0x000fe40008000000 */
[----:B------:R2:W-:Y:S01]  /*40c0*/  UTCQMMA.2CTA gdesc[UR4], gdesc[UR12], tmem[UR18], tmem[UR28], idesc[UR29], UP2 ;  /* 0x00ff1c0c040075ea */ /* 0x0005e20009200312 */
[----:B------:R-:W-:Y:S03]  /*40d0*/  UPLOP3.LUT UP2, UPT, UPT, UPT, UPT, 0x80, 0x8 ;  /* 0x000000000008789c */ /* 0x000fe60003f4f070 */
[----:B------:R2:W-:Y:S01]  /*40e0*/  UTCQMMA.2CTA gdesc[UR8], gdesc[UR10], tmem[UR18], tmem[UR26], idesc[UR27], UPT ;  /* 0x00ff1a0a080075ea */ /* 0x0005e2000ba00312 */
[----:B------:R2:W-:Y:S01]  /*40f0*/  UTCBAR.2CTA.MULTICAST [UR7], URZ, UR20 ;  /* 0x000000ff070073e9 */ /* 0x0005e20008200814 */
[----:B------:R-:W-:Y:S06]  /*4100*/  BRA.U UP0, `(.L_x_81) ;  /* 0xfffffffd00787547 */ /* 0x000fec000b83ffff */
.L_x_78:
[----:B--2---:R-:W-:Y:S01]  /*4110*/  UIADD3 UR4, UPT, UPT, UR23, 0x120, URZ ;  /* 0x0000012017047890 */ /* 0x004fe2000fffe0ff */
[----:B------:R-:W-:-:S08]  /*4120*/  UMOV UR14, UR19 ;  /* 0x00000013000e7c82 */ /* 0x000fd00008000000 */
[----:B------:R2:W-:Y:S01]  /*4130*/  UTCBAR.2CTA.MULTICAST [UR4], URZ, UR30 ;  /* 0x000000ff040073e9 */ /* 0x0005e2000820081e */
[----:B------:R-:W-:Y:S02]  /*4140*/  NOP ;  /* 0x0000000000007918 */ /* 0x000fe40000000000 */
.L_x_76:
[----:B--2---:R-:W-:Y:S01]  /*4150*/  UIADD3 UR4, UPT, UPT, UR24, 0x1, URZ ;  /* 0x0000000118047890 */ /* 0x004fe2000fffe0ff */
[----:B------:R-:W-:-:S03]  /*4160*/  ISETP.NE.AND P0, PT, R8, 0x2, PT ;  /* 0x000000020800780c */ /* 0x000fc60003f05270 */
[----:B------:R-:W-:Y:S01]  /*4170*/  UISETP.NE.AND UP0, UPT, UR4, 0x2, UPT ;  /* 0x000000020400788c */ /* 0x000fe2000bf05270 */
[----:B-1----:R-:W-:Y:S02]  /*4180*/  SEL R0, RZ, 0x1, P0 ;  /* 0x00000001ff007807 */ /* 0x002fe40000000000 */
[----:B------:R-:W-:Y:S01]  /*4190*/  SEL R8, R8, RZ, P0 ;  /* 0x000000ff08087207 */ /* 0x000fe20000000000 */
[----:B------:R-:W-:Y:S01]  /*41a0*/  USEL UR5, URZ, 0x1, UP0 ;  /* 0x00000001ff057887 */ /* 0x000fe20008000000 */
[----:B------:R-:W-:Y:S01]  /*41b0*/  LOP3.LUT R3, R3, R0, RZ, 0x3c, !PT ;  /* 0x0000000003037212 */ /* 0x000fe200078e3cff */
[----:B------:R-:W-:-:S04]  /*41c0*/  USEL UR24, UR4, URZ, UP0 ;  /* 0x000000ff04187287 */ /* 0x000fc80008000000 */
[----:B------:R-:W-:Y:S01]  /*41d0*/  LOP3.LUT R9, R9, UR5, RZ, 0x3c, !PT ;  /* 0x0000000509097c12 */ /* 0x000fe2000f8e3cff */
[----:B------:R-:W-:Y:S07]  /*41e0*/  @P1 BRA `(.L_x_82) ;  /* 0xfffffff800b01947 */ /* 0x000fee000383ffff */
[----:B------:R-:W1:Y:S01]  /*41f0*/  S2UR UR8, SR_CgaCtaId ;  /* 0x00000000000879c3 */ /* 0x000e620000008800 */
[----:B------:R-:W-:Y:S01]  /*4200*/  ELECT P0, URZ, PT ;  /* 0x0000000000ff782f */ /* 0x000fe20003800000 */
[----:B------:R-:W-:Y:S01]  /*4210*/  HFMA2 R0, -RZ, RZ, 0, 5.9604644775390625e-08 ;  /* 0x00000001ff007431 */ /* 0x000fe200000001ff */
[----:B------:R-:W-:-:S05]  /*4220*/  UMOV UR4, 0x40 ;  /* 0x0000004000047882 */ /* 0x000fca0000000000 */
[----:B------:R-:W-:Y:S01]  /*4230*/  UVIRTCOUNT.DEALLOC.SMPOOL 0x80 ;  /* 0x000000800000784c */ /* 0x000fe20000000000 */
[----:B------:R-:W-:Y:S02]  /*4240*/  UISETP.NE.AND UP0, UPT, UR33, URZ, UPT ;  /* 0x000000ff2100728c */ /* 0x000fe4000bf05270 */
[----:B-1----:R-:W-:-:S09]  /*4250*/  ULEA UR8, UR8, UR4, 0x18 ;  /* 0x0000000408087291 */ /* 0x002fd2000f8ec0ff */
[----:B------:R1:W-:Y:S01]  /*4260*/  @P0 STS.U8 [UR8+0x1c], R0 ;  /* 0x00001c00ff000988 */ /* 0x0003e20008000008 */
[----:B------:R-:W-:Y:S05]  /*4270*/  BRA.U UP0, `(.L_x_83) ;  /* 0x0000000100587547 */ /* 0x000fea000b800000 */
[----:B------:R-:W-:Y:S01]  /*4280*/  UIADD3 UR5, UPT, UPT, UR17, 0x130, URZ ;  /* 0x0000013011057890 */ /* 0x000fe2000fffe0ff */
[----:B------:R-:W-:-:S03]  /*4290*/  SHF.L.U32 R3, R9, 0x1f, RZ ;  /* 0x0000001f09037819 */ /* 0x000fc600000006ff */
[----:B------:R-:W-:-:S09]  /*42a0*/  ULEA UR4, UR24, UR5, 0x3 ;  /* 0x0000000518047291 */ /* 0x000fd2000f8e18ff */
[----:B------:R-:W2:Y:S02]  /*42b0*/  SYNCS.PHASECHK.TRANS64.TRYWAIT P0, [UR4], R3 ;  /* 0x00000003ff0075a7 */ /* 0x000ea40008001104 */
[----:B--2---:R-:W-:Y:S05]  /*42c0*/  @!P0 BRA `(.L_x_84) ;  /* 0x0000008400d08947 */ /* 0x004fea0003800000 */
.L_x_189:
[----:B------:R-:W-:-:S04]  /*42d0*/  UIADD3 UR4, UPT, UPT, UR24, 0x1, URZ ;  /* 0x0000000118047890 */ /* 0x000fc8000fffe0ff */
[----:B------:R-:W-:-:S04]  /*42e0*/  UISETP.NE.AND UP1, UPT, UR4, 0x2, UPT ;  /* 0x000000020400788c */ /* 0x000fc8000bf25270 */
[----:B------:R-:W-:Y:S02]  /*42f0*/  USEL UR6, URZ, 0x1, UP1 ;  /* 0x00000001ff067887 */ /* 0x000fe40008800000 */
[----:B------:R-:W-:-:S04]  /*4300*/  USEL UR4, UR4, URZ, UP1 ;  /* 0x000000ff04047287 */ /* 0x000fc80008800000 */
[----:B------:R-:W-:Y:S01]  /*4310*/  ULEA UR4, UR4, UR5, 0x3 ;  /* 0x0000000504047291 */ /* 0x000fe2000f8e18ff */
[----:B-1----:R-:W-:-:S04]  /*4320*/  LOP3.LUT R3, R9, UR6, RZ, 0x3c, !PT ;  /* 0x0000000609037c12 */ /* 0x002fc8000f8e3cff */
[----:B------:R-:W-:Y:S01]  /*4330*/  SHF.L.U32 R3, R3, 0x1f, RZ ;  /* 0x0000001f03037819 */ /* 0x000fe200000006ff */
[----:B------:R-:W-:-:S04]  /*4340*/  IMAD.U32 R0, RZ, RZ, UR4 ;  /* 0x00000004ff007e24 */ /* 0x000fc8000f8e00ff */
[----:B------:R1:W2:Y:S03]  /*4350*/  SYNCS.PHASECHK.TRANS64.TRYWAIT P0, [R0+URZ], R3 ;  /* 0x00000003000075a7 */ /* 0x0002a600080011ff */
[----:B--2---:R-:W-:Y:S05]  /*4360*/  @!P0 NANOSLEEP.SYNCS 0x989680 ;  /* 0x009896800000895d */ /* 0x004fea0003900000 */
[----:B------:R-:W2:Y:S02]  /*4370*/  @!P0 SYNCS.PHASECHK.TRANS64 P0, [R0+URZ], R3 ;  /* 0x00000003000085a7 */ /* 0x000ea400080010ff */
[----:B--2---:R-:W-:Y:S05]  /*4380*/  @P0 BRA `(.L_x_85) ;  /* 0x0000000000200947 */ /* 0x004fea0003800000 */
.L_x_86:
[----:B--2---:R2:W4:Y:S02]  /*4390*/  SYNCS.PHASECHK.TRANS64.TRYWAIT P0, [R0+URZ], R3 ;  /* 0x00000003000075a7 */ /* 0x00452400080011ff */
[----:B----4-:R-:W-:Y:S05]  /*43a0*/  @!P0 NANOSLEEP.SYNCS 0x989680 ;  /* 0x009896800000895d */ /* 0x010fea0003900000 */
[----:B------:R-:W4:Y:S02]  /*43b0*/  @!P0 SYNCS.PHASECHK.TRANS64 P0, [R0+URZ], R3 ;  /* 0x00000003000085a7 */ /* 0x000f2400080010ff */
[----:B----4-:R-:W-:Y:S05]  /*43c0*/  @!P0 BRA `(.L_x_86) ;  /* 0xfffffffc00f08947 */ /* 0x010fea000383ffff */
[----:B------:R-:W-:Y:S05]  /*43d0*/  BRA `(.L_x_85) ;  /* 0x00000000000c7947 */ /* 0x000fea0003800000 */
.L_x_83:
[----:B------:R-:W-:-:S04]  /*43e0*/  UIADD3 UR4, UPT, UPT, UR17, 0x160, URZ ;  /* 0x0000016011047890 */ /* 0x000fc8000fffe0ff */
[----:B------:R-:W-:-:S09]  /*43f0*/  UPRMT UR4, UR34, 0x654, UR4 ;  /* 0x0000065422047896 */ /* 0x000fd20008000004 */
[----:B------:R-:W-:Y:S03]  /*4400*/  SYNCS.ARRIVE.TRANS64.RED.A1T0 RZ, [UR4], RZ ;  /* 0x000000ffffff79a7 */ /* 0x000fe60008100404 */
.L_x_85:
[----:B-12---:R-:W-:Y:S01]  /*4410*/  SHF.L.U32 R3, RZ, 0x1f, RZ ;  /* 0x0000001fff037819 */ /* 0x006fe200000006ff */
[----:B------:R-:W-:Y:S01]  /*4420*/  UIADD3 UR4, UPT, UPT, UR17, 0x160, URZ ;  /* 0x0000016011047890 */ /* 0x000fe2000fffe0ff */
[----:B------:R-:W-:Y:S02]  /*4430*/  PLOP3.LUT P0, PT, PT, PT, UP0, 0x80, 0x8 ;  /* 0x000000000008781c */ /* 0x000fe40003f0f008 */
[----:B------:R-:W1:Y:S02]  /*4440*/  SYNCS.PHASECHK.TRANS64.TRYWAIT P1, [UR17+0x160], R3 ;  /* 0x00016003ff0075a7 */ /* 0x000e640008021111 */
[----:B-1----:R-:W-:Y:S09]  /*4450*/  @!P1 BRA `(.L_x_87) ;  /* 0x0000008400849947 */ /* 0x002ff20003800000 */
.L_x_191:
[----:B------:R-:W-:Y:S01]  /*4460*/  @!UP0 UPRMT UR4, UR34, 0x654, UR4 ;  /* 0x0000065422048896 */ /* 0x000fe20008000004 */
[----:B------:R-:W-:Y:S01]  /*4470*/  UMOV UR5, 0xffff ;  /* 0x0000ffff00057882 */ /* 0x000fe20000000000 */
[----:B------:R-:W-:-:S07]  /*4480*/  UMOV UR6, 0x1 ;  /* 0x0000000100067882 */ /* 0x000fce0000000000 */
[----:B------:R-:W-:Y:S01]  /*4490*/  @!P0 SYNCS.ARRIVE.TRANS64.RED.A1T0 RZ, [UR4], RZ ;  /* 0x000000ffffff89a7 */ /* 0x000fe20008100404 */
[----:B------:R-:W-:Y:S01]  /*44a0*/  NOP ;  /* 0x0000000000007918 */ /* 0x000fe20000000000 */
[----:B-1----:R-:W1:Y:S01]  /*44b0*/  LDS R0, [UR8+0x14] ;  /* 0x00001408ff007984 */ /* 0x002e620008000800 */
[----:B------:R-:W-:-:S04]  /*44c0*/  ULOP3.LUT UR4, UR32, 0xffff, URZ, 0xc0, !UPT ;  /* 0x0000ffff20047892 */ /* 0x000fc8000f8ec0ff */
[----:B------:R-:W-:-:S04]  /*44d0*/  USHF.R.U32.HI UR4, URZ, 0x5, UR4 ;  /* 0x00000005ff047899 */ /* 0x000fc80008011604 */
[----:B------:R-:W-:Y:S02]  /*44e0*/  USHF.L.U32 UR5, UR5, UR4, URZ ;  /* 0x0000000405057299 */ /* 0x000fe400080006ff */
[----:B------:R-:W-:-:S04]  /*44f0*/  USHF.L.U32 UR4, UR6, UR4, URZ ;  /* 0x0000000406047299 */ /* 0x000fc800080006ff */
[----:B-1----:R-:W-:-:S04]  /*4500*/  LOP3.LUT R0, R0, UR5, RZ, 0xc0, !PT ;  /* 0x0000000500007c12 */ /* 0x002fc8000f8ec0ff */
[----:B------:R-:W-:-:S13]  /*4510*/  ISETP.NE.AND P0, PT, R0, UR5, PT ;  /* 0x0000000500007c0c */ /* 0x000fda000bf05270 */
[----:B------:R-:W-:Y:S05]  /*4520*/  @P0 BRA `(.L_x_88) ;  /* 0x0000000000580947 */ /* 0x000fea0003800000 */
[----:B------:R-:W1:Y:S02]  /*4530*/  LDS R0, [UR8+0x18] ;  /* 0x00001808ff007984 */ /* 0x000e640008000800 */
[----:B-1----:R-:W-:-:S04]  /*4540*/  LOP3.LUT R0, R0, UR4, RZ, 0xc0, !PT ;  /* 0x0000000400007c12 */ /* 0x002fc8000f8ec0ff */
[----:B------:R-:W-:-:S13]  /*4550*/  ISETP.NE.AND P0, PT, R0, UR4, PT ;  /* 0x0000000400007c0c */ /* 0x000fda000bf05270 */
[----:B------:R-:W-:Y:S05]  /*4560*/  @P0 BRA `(.L_x_89) ;  /* 0x00000000003c0947 */ /* 0x000fea0003800000 */
[----:B------:R-:W1:Y:S01]  /*4570*/  S2R R2, SR_LANEID ;  /* 0x0000000000027919 */ /* 0x000e620000000000 */
[----:B------:R-:W-:Y:S01]  /*4580*/  ULOP3.LUT UR5, URZ, UR5, URZ, 0x33, !UPT ;  /* 0x00000005ff057292 */ /* 0x000fe2000f8e33ff */
[----:B------:R-:W-:Y:S01]  /*4590*/  LOP3.LUT R4, RZ, UR4, RZ, 0x33, !PT ;  /* 0x00000004ff047c12 */ /* 0x000fe2000f8e33ff */
[----:B------:R-:W-:Y:S02]  /*45a0*/  VOTEU.ANY UR4, UPT, PT ;  /* 0x0000000000047886 */ /* 0x000fe400038e0100 */
[----:B------:R-:W-:Y:S01]  /*45b0*/  UFLO.U32 UR4, UR4 ;  /* 0x00000004000472bd */ /* 0x000fe200080e0000 */
[----:B------:R-:W2:Y:S01]  /*45c0*/  REDUX UR6, R4 ;  /* 0x00000000040673c4 */ /* 0x000ea20000000000 */
[----:B------:R-:W-:-:S06]  /*45d0*/  IMAD.U32 R0, RZ, RZ, UR5 ;  /* 0x00000005ff007e24 */ /* 0x000fcc000f8e00ff */
[----:B------:R4:W-:Y:S01]  /*45e0*/  UTCATOMSWS.AND URZ, UR5 ;  /* 0x0000000500ff79e3 */ /* 0x0009e20008000000 */
[----:B------:R-:W3:Y:S01]  /*45f0*/  REDUX UR7, R0 ;  /* 0x00000000000773c4 */ /* 0x000ee20000000000 */
[----:B-1----:R-:W-:Y:S01]  /*4600*/  ISETP.EQ.U32.AND P0, PT, R2, UR4, PT ;  /* 0x0000000402007c0c */ /* 0x002fe2000bf02070 */
[----:B--2---:R-:W-:Y:S01]  /*4610*/  IMAD.U32 R2, RZ, RZ, UR6 ;  /* 0x00000006ff027e24 */ /* 0x004fe2000f8e00ff */
[----:B---3--:R-:W-:-:S11]  /*4620*/  MOV R3, UR7 ;  /* 0x0000000700037c02 */ /* 0x008fd60008000f00 */
[----:B------:R4:W-:Y:S04]  /*4630*/  @P0 ATOMS.AND RZ, [UR8+0x14], R3 ;  /* 0x00001403ffff098c */ /* 0x0009e8000a800008 */
[----:B------:R4:W-:Y:S01]  /*4640*/  @P0 ATOMS.AND RZ, [UR8+0x18], R2 ;  /* 0x00001802ffff098c */ /* 0x0009e2000a800008 */
[----:B------:R-:W-:Y:S05]  /*4650*/  BRA `(.L_x_90) ;  /* 0x0000000000147947 */ /* 0x000fea0003800000 */
.L_x_89:
[----:B------:R-:W-:Y:S02]  /*4660*/  MOV R2, 0x4680 ;  /* 0x0000468000027802 */ /* 0x000fe40000000f00 */
[----:B---3-5:R-:W-:Y:S05]  /*4670*/  CALL.REL.NOINC `($__internal_0_$__cuda_sm10x_tcgen05_guardrail_trap_col_being_dealloced_not_returned_by_alloc) ;  /* 0x0000008800607944 */ /* 0x028fea0003c00000 */
[----:B------:R-:W-:Y:S05]  /*4680*/  BRA `(.L_x_90) ;  /* 0x0000000000087947 */ /* 0x000fea0003800000 */
.L_x_88:
[----:B------:R-:W-:Y:S02]  /*4690*/  MOV R2, 0x46b0 ;  /* 0x000046b000027802 */ /* 0x000fe40000000f00 */
[----:B---3-5:R-:W-:Y:S05]  /*46a0*/  CALL.REL.NOINC `($__internal_2_$__cuda_sm10x_tcgen05_guardrail_trap_unallocated_columns_being_dealloced) ;  /* 0x00000088006c7944 */ /* 0x028fea0003c00000 */
.L_x_90:
[----:B------:R-:W-:Y:S01]  /*46b0*/  NOP ;  /* 0x0000000000007918 */ /* 0x000fe20000000000 */
[----:B----4-:R-:W-:Y:S05]  /*46c0*/  EXIT ;  /* 0x000000000000794d */ /* 0x010fea0003800000 */
.L_x_63:
[----:B------:R-:W-:-:S09]  /*46d0*/  UISETP.NE.OR UP0, UPT, UR17, 0x3, !UP3 ;  /* 0x000000031100788c */ /* 0x000fd2000df05670 */
[----:B------:R-:W-:Y:S05]  /*46e0*/  BRA.U UP0, `(.L_x_91) ;  /* 0x0000001100587547 */ /* 0x000fea000b800000 */
[----:B------:R-:W1:Y:S01]  /*46f0*/  LDCU UR31, c[0x0][0x370] ;  /* 0x00006e00ff1f77ac */ /* 0x000e620008000800 */
[----:B------:R-:W2:Y:S01]  /*4700*/  LDC.64 R16, c[0x0][0x348] ;  /* 0x0000d200ff107b82 */ /* 0x000ea20000000a00 */
[----:B------:R-:W-:Y:S02]  /*4710*/  HFMA2 R13, -RZ, RZ, 0, 0 ;  /* 0x00000000ff0d7431 */ /* 0x000fe400000001ff */
[----:B------:R-:W-:Y:S01]  /*4720*/  IMAD.MOV.U32 R15, RZ, RZ, 0x1 ;  /* 0x00000001ff0f7424 */ /* 0x000fe200078e00ff */
[----:B------:R-:W1:Y:S01]  /*4730*/  LDCU.128 UR48, c[0x0][0xb10] ;  /* 0x00016200ff3077ac */ /* 0x000e620008000c00 */
[----:B------:R-:W-:Y:S01]  /*4740*/  IMAD.MOV.U32 R14, RZ, RZ, RZ ;  /* 0x000000ffff0e7224 */ /* 0x000fe200078e00ff */
[----:B------:R-:W-:Y:S01]  /*4750*/  MOV R7, 0x2000 ;  /* 0x0000200000077802 */ /* 0x000fe20000000f00 */
[----:B------:R-:W3:Y:S01]  /*4760*/  LDCU UR30, c[0x0][0x374] ;  /* 0x00006e80ff1e77ac */ /* 0x000ee20008000800 */
[----:B------:R-:W4:Y:S01]  /*4770*/  LDC.64 R2, c[0x0][0x888] ;  /* 0x00022200ff027b82 */ /* 0x000f220000000a00 */
[----:B------:R-:W3:Y:S01]  /*4780*/  LDCU UR15, c[0x0][0xb0c] ;  /* 0x00016180ff0f77ac */ /* 0x000ee20008000800 */
[----:B------:R-:W2:Y:S06]  /*4790*/  LDCU UR40, c[0x0][0xb20] ;  /* 0x00016400ff2877ac */ /* 0x000eac0008000800 */
[----:B------:R-:W4:Y:S01]  /*47a0*/  LDC.64 R4, c[0x0][0x890] ;  /* 0x00022400ff047b82 */ /* 0x000f220000000a00 */
[----:B------:R-:W2:Y:S01]  /*47b0*/  LDCU UR4, c[0x0][0xb30] ;  /* 0x00016600ff0477ac */ /* 0x000ea20008000800 */
[----:B------:R-:W-:Y:S01]  /*47c0*/  UMOV UR21, 0x400 ;  /* 0x0000040000157882 */ /* 0x000fe20000000000 */
[----:B-1----:R-:W-:-:S02]  /*47d0*/  UIMAD.WIDE.U32 UR6, UR31, UR48, URZ ;  /* 0x000000301f0672a5 */ /* 0x002fc4000f8e00ff */
[----:B---3--:R-:W-:Y:S02]  /*47e0*/  UIMAD.WIDE.U32 UR8, UR30, UR51, URZ ;  /* 0x000000331e0872a5 */ /* 0x008fe4000f8e00ff */
[----:B------:R-:W-:Y:S02]  /*47f0*/  ULEA UR21, UR45, UR21, 0x18 ;  /* 0x000000152d157291 */ /* 0x000fe4000f8ec0ff */
[----:B------:R-:W-:Y:S02]  /*4800*/  UPLOP3.LUT UP3, UPT, UPT, UPT, UPT, 0x40, 0x4 ;  /* 0x000000000004789c */ /* 0x000fe40003f6e870 */
[----:B------:R-:W-:Y:S01]  /*4810*/  UIADD3 UR37, UPT, UPT, UR21, 0xc8, URZ ;  /* 0x000000c815257890 */ /* 0x000fe2000fffe0ff */
[----:B------:R-:W-:Y:S01]  /*4820*/  UMOV UR6, UR7 ;  /* 0x0000000700067c82 */ /* 0x000fe20008000000 */
[----:B------:R-:W-:Y:S01]  /*4830*/  UMOV UR38, UR9 ;  /* 0x0000000900267c82 */ /* 0x000fe20008000000 */
[----:B------:R-:W-:Y:S02]  /*4840*/  UISETP.GE.AND UP0, UPT, UR42, 0x1, UPT ;  /* 0x000000012a00788c */ /* 0x000fe4000bf06270 */
[----:B------:R-:W-:Y:S01]  /*4850*/  UISETP.NE.AND UP4, UPT, UR42, 0x1, UPT ;  /* 0x000000012a00788c */ /* 0x000fe2000bf85270 */
[----:B------:R-:W1:Y:S01]  /*4860*/  LDCU.64 UR22, c[0x0][0xb28] ;  /* 0x00016500ff1677ac */ /* 0x000e620008000a00 */
[----:B------:R-:W-:-:S02]  /*4870*/  UISETP.NE.AND UP6, UPT, UR15, 0x1, UPT ;  /* 0x000000010f00788c */ /* 0x000fc4000bfc5270 */
[----:B------:R-:W-:Y:S02]  /*4880*/  UISETP.NE.AND UP5, UPT, UR50, 0x1, UPT ;  /* 0x000000013200788c */ /* 0x000fe4000bfa5270 */
[----:B------:R-:W-:Y:S02]  /*4890*/  UIADD3 UR33, UPT, UPT, UR21, 0xb0, URZ ;  /* 0x000000b015217890 */ /* 0x000fe4000fffe0ff */
[----:B------:R-:W-:Y:S02]  /*48a0*/  UIADD3 UR25, UPT, UPT, UR21, 0xb8, URZ ;  /* 0x000000b815197890 */ /* 0x000fe4000fffe0ff */
[----:B------:R-:W-:Y:S02]  /*48b0*/  UIADD3 UR17, UPT, UPT, UR21, 0xc0, URZ ;  /* 0x000000c015117890 */ /* 0x000fe4000fffe0ff */
[----:B------:R-:W-:Y:S02]  /*48c0*/  UPRMT UR37, UR45, 0x654, UR37 ;  /* 0x000006542d257896 */ /* 0x000fe40008000025 */
[----:B------:R-:W-:-:S02]  /*48d0*/  USHF.R.U32.HI UR39, URZ, UR49, UR6 ;  /* 0x00000031ff277299 */ /* 0x000fc40008011606 */
[----:B--2---:R-:W-:Y:S02]  /*48e0*/  USHF.R.U32.HI UR38, URZ, UR40, UR38 ;  /* 0x00000028ff267299 */ /* 0x004fe40008011626 */
[----:B------:R-:W-:-:S11]  /*48f0*/  UISETP.NE.AND UP2, UPT, UR4, 0x1, UPT ;  /* 0x000000010400788c */ /* 0x000fd6000bf45270 */
.L_x_102:
[C---:B------:R-:W-:Y:S02]  /*4900*/  LEA R12, R14.reuse, UR21, 0x3 ;  /* 0x000000150e0c7c11 */ /* 0x040fe4000f8e18ff */
[----:B------:R-:W-:Y:S02]  /*4910*/  SHF.L.U32 R9, R13, 0x1f, RZ ;  /* 0x0000001f0d097819 */ /* 0x000fe400000006ff */
[----:B------:R-:W-:Y:S02]  /*4920*/  LEA R10, R14, UR21, 0x4 ;  /* 0x000000150e0a7c11 */ /* 0x000fe4000f8e20ff */
[----:B--2---:R-:W2:Y:S02]  /*4930*/  SYNCS.PHASECHK.TRANS64.TRYWAIT P0, [R12+URZ+0x100], R9 ;  /* 0x000100090c0075a7 */ /* 0x004ea400080011ff */
[----:B--2---:R-:W-:Y:S05]  /*4940*/  @!P0 BRA `(.L_x_92) ;  /* 0x0000008000608947 */ /* 0x004fea0003800000 */
.L_x_192:
[----:B--2---:R-:W2:Y:S01]  /*4950*/  LDS.128 R8, [R10+0x170] ;  /* 0x000170000a087984 */ /* 0x004ea20000000c00 */
[----:B------:R-:W-:Y:S01]  /*4960*/  UISETP.GE.AND UP0, UPT, UR42, 0x1, UPT ;  /* 0x000000012a00788c */ /* 0x000fe2000bf06270 */
[----:B------:R-:W-:Y:S01]  /*4970*/  @!PT LDS RZ, [RZ] ;  /* 0x00000000fffff984 */ /* 0x000fe20000000800 */
[----:B------:R-:W-:Y:S01]  /*4980*/  @!PT LDS RZ, [RZ] ;  /* 0x00000000fffff984 */ /* 0x000fe20000000800 */
[----:B------:R-:W-:Y:S01]  /*4990*/  @!PT LDS RZ, [RZ] ;  /* 0x00000000fffff984 */ /* 0x000fe20000000800 */
[----:B------:R-:W-:Y:S01]  /*49a0*/  @!PT LDS RZ, [RZ] ;  /* 0x00000000fffff984 */ /* 0x000fe20000000800 */
[----:B------:R3:W-:Y:S06]  /*49b0*/  MEMBAR.ALL.CTA ;  /* 0x0000000000007992 */ /* 0x0007ec0000008000 */
[----:B---3--:R-:W3:Y:S01]  /*49c0*/  FENCE.VIEW.ASYNC.S ;  /* 0x00000000000073c6 */ /* 0x008ee20000000000 */
[----:B--2---:R-:W-:Y:S11]  /*49d0*/  LOP3.LUT P0, RZ, R10, 0x1, RZ, 0xc0, !PT ;  /* 0x000000010aff7812 */ /* 0x004ff6000780c0ff */
[----:B------:R-:W-:Y:S02]  /*49e0*/  @!UPT UIADD3 URZ, UPT, UPT, URZ, URZ, URZ ;  /* 0x000000fffffff290 */ /* 0x000fe4000fffe0ff */
[----:B---3--:R-:W-:Y:S01]  /*49f0*/  VOTEU.ANY UP1, P0 ;  /* 0x0000000000ff7886 */ /* 0x008fe20000020100 */
[----:B------:R-:W-:Y:S11]  /*4a00*/  PLOP3.LUT P0, PT, PT, PT, UP1, 0x80, 0x8 ;  /* 0x000000000008781c */ /* 0x000ff60003f0f018 */
[----:B------:R-:W-:Y:S02]  /*4a10*/  @!UPT UIADD3 URZ, UPT, UPT, URZ, URZ, URZ ;  /* 0x000000fffffff290 */ /* 0x000fe4000fffe0ff */
[----:B------:R-:W-:Y:S02]  /*4a20*/  @P0 SHF.R.U32.HI R0, RZ, 0x10, R9 ;  /* 0x00000010ff000819 */ /* 0x000fe40000011609 */
[----:B------:R-:W-:Y:S02]  /*4a30*/  @P0 MOV R6, R8 ;  /* 0x0000000800060202 */ /* 0x000fe40000000f00 */
[----:B------:R-:W-:Y:S01]  /*4a40*/  @P0 R2UR UR4, R0 ;  /* 0x00000000000402ca */ /* 0x000fe200000e0000 */
[----:B------:R-:W-:Y:S01]  /*4a50*/  VIADD R0, R12, 0x110 ;  /* 0x000001100c007836 */ /* 0x000fe20000000000 */
[----:B------:R-:W-:Y:S02]  /*4a60*/  @P0 LOP3.LUT R8, R9, 0xffff, RZ, 0xc0, !PT ;  /* 0x0000ffff09080812 */ /* 0x000fe400078ec0ff */
[----:B------:R-:W-:Y:S02]  /*4a70*/  @P0 R2UR UR6, R6 ;  /* 0x00000000060602ca */ /* 0x000fe400000e0000 */
[----:B------:R-:W-:Y:S02]  /*4a80*/  PRMT R0, RZ, 0x654, R0 ;  /* 0x00000654ff007816 */ /* 0x000fe40000000000 */
[----:B------:R-:W-:Y:S02]  /*4a90*/  @P0 R2UR UR5, R8 ;  /* 0x00000000080502ca */ /* 0x000fe400000e0000 */
[----:B------:R2:W-:Y:S03]  /*4aa0*/  SYNCS.ARRIVE.TRANS64.RED.A1T0 RZ, [R0+URZ], RZ ;  /* 0x000000ff00ff79a7 */ /* 0x0005e600081004ff */
[----:B------:R-:W-:Y:S04]  /*4ab0*/  @UP1 UMOV UR29, UR4 ;  /* 0x00000004001d1c82 */ /* 0x000fe80008000000 */
[----:B------:R-:W-:Y:S04]  /*4ac0*/  @UP1 UMOV UR14, UR6 ;  /* 0x00000006000e1c82 */ /* 0x000fe80008000000 */
[----:B------:R-:W-:Y:S01]  /*4ad0*/  @UP1 UMOV UR13, UR5 ;  /* 0x00000005000d1c82 */ /* 0x000fe20008000000 */
[----:B------:R-:W-:Y:S05]  /*4ae0*/  BRA.U !UP0, `(.L_x_93) ;  /* 0x0000000108a47547 */ /* 0x000fea000b800000 */
[----:B------:R-:W-:Y:S02]  /*4af0*/  UIMAD.WIDE.U32 UR18, UR13, UR51, URZ ;  /* 0x000000330d1272a5 */ /* 0x000fe4000f8e00ff */
[----:B------:R-:W-:Y:S02]  /*4b00*/  UIMAD.WIDE.U32 UR26, UR14, UR48, URZ ;  /* 0x000000300e1a72a5 */ /* 0x000fe4000f8e00ff */
[----:B------:R-:W-:Y:S02]  /*4b10*/  USEL UR4, UR30, UR38, !UP5 ;  /* 0x000000261e047287 */ /* 0x000fe4000e800000 */
[----:B------:R-:W-:Y:S02]  /*4b20*/  USEL UR7, UR31, UR39, !UP6 ;  /* 0x000000271f077287 */ /* 0x000fe4000f000000 */
[----:B-1----:R-:W-:Y:S02]  /*4b30*/  UIMAD.WIDE.U32 UR8, UR4, UR22, URZ ;  /* 0x00000016040872a5 */ /* 0x002fe4000f8e00ff */
[----:B------:R-:W-:Y:S01]  /*4b40*/  UIMAD.WIDE.U32 UR10, UR7, UR22, URZ ;  /* 0x00000016070a72a5 */ /* 0x000fe2000f8e00ff */
[----:B------:R-:W-:Y:S02]  /*4b50*/  UMOV UR5, UR19 ;  /* 0x0000001300057c82 */ /* 0x000fe40008000000 */
[----:B------:R-:W-:Y:S03]  /*4b60*/  USHF.R.U32.HI UR6, URZ, UR40, UR5 ;  /* 0x00000028ff067299 */ /* 0x000fe60008011605 */
[----:B------:R-:W-:Y:S01]  /*4b70*/  UMOV UR5, UR27 ;  /* 0x0000001b00057c82 */ /* 0x000fe20008000000 */
[----:B------:R-:W-:Y:S02]  /*4b80*/  USEL UR6, UR13, UR6, !UP5 ;  /* 0x000000060d067287 */ /* 0x000fe4000e800000 */
[----:B------:R-:W-:Y:S03]  /*4b90*/  USHF.R.U32.HI UR12, URZ, UR49, UR5 ;  /* 0x00000031ff0c7299 */ /* 0x000fe60008011605 */
[----:B------:R-:W-:Y:S02]  /*4ba0*/  UMOV UR5, UR9 ;  /* 0x0000000900057c82 */ /* 0x000fe40008000000 */
[----:B------:R-:W-:Y:S03]  /*4bb0*/  @UP4 USHF.R.U32.HI UR4, URZ, UR23, UR5 ;  /* 0x00000017ff044299 */ /* 0x000fe60008011605 */
[----:B------:R-:W-:Y:S01]  /*4bc0*/  UMOV UR5, UR11 ;  /* 0x0000000b00057c82 */ /* 0x000fe20008000000 */
[----:B------:R-:W-:Y:S02]  /*4bd0*/  UIMAD UR4, UR42, UR4, URZ ;  /* 0x000000042a0472a4 */ /* 0x000fe4000f8e02ff */
[----:B------:R-:W-:Y:S02]  /*4be0*/  @UP4 USHF.R.U32.HI UR7, URZ, UR23, UR5 ;  /* 0x00000017ff074299 */ /* 0x000fe40008011605 */
[----:B------:R-:W-:Y:S02]  /*4bf0*/  UIMAD.WIDE.U32 UR10, UR6, UR22, URZ ;  /* 0x00000016060a72a5 */ /* 0x000fe4000f8e00ff */
[----:B------:R-:W-:Y:S02]  /*4c00*/  USEL UR5, UR14, UR12, !UP6 ;  /* 0x0000000c0e057287 */ /* 0x000fe4000f000000 */
[----:B------:R-:W-:Y:S02]  /*4c10*/  UIMAD UR8, UR42, UR7, URZ ;  /* 0x000000072a0872a4 */ /* 0x000fe4000f8e02ff */
[----:B------:R-:W-:Y:S03]  /*4c20*/  UISETP.GE.AND UP0, UPT, UR6, UR4, UPT ;  /* 0x000000040600728c */ /* 0x000fe6000bf06270 */
[----:B------:R-:W-:Y:S01]  /*4c30*/  UMOV UR4, UR11 ;  /* 0x0000000b00047c82 */ /* 0x000fe20008000000 */
[----:B------:R-:W-:Y:S02]  /*4c40*/  UISETP.GE.OR UP0, UPT, UR5, UR8, UP0 ;  /* 0x000000080500728c */ /* 0x000fe40008706670 */
[----:B------:R-:W-:Y:S02]  /*4c50*/  USHF.R.U32.HI UR4, URZ, UR23, UR4 ;  /* 0x00000017ff047299 */ /* 0x000fe40008011604 */
[----:B------:R-:W-:Y:S02]  /*4c60*/  UIMAD.WIDE.U32 UR8, UR5, UR22, URZ ;  /* 0x00000016050872a5 */ /* 0x000fe4000f8e00ff */
[----:B------:R-:W-:Y:S04]  /*4c70*/  USEL UR10, UR6, UR4, !UP4 ;  /* 0x00000004060a7287 */ /* 0x000fe8000e000000 */
[----:B------:R-:W-:Y:S01]  /*4c80*/  UIADD3 UR11, UPT, UPT, -UR10, URZ, URZ ;  /* 0x000000ff0a0b7290 */ /* 0x000fe2000fffe1ff */
[----:B------:R-:W-:Y:S02]  /*4c90*/  @!UP0 UMOV UR4, UR9 ;  /* 0x0000000900048c82 */ /* 0x000fe40008000000 */
[----:B------:R-:W-:Y:S02]  /*4ca0*/  @!UP0 USHF.R.U32.HI UR4, URZ, UR23, UR4 ;  /* 0x00000017ff048299 */ /* 0x000fe40008011604 */
[----:B------:R-:W-:Y:S02]  /*4cb0*/  UIMAD UR8, UR42, UR11, UR6 ;  /* 0x0000000b2a0872a4 */ /* 0x000fe4000f8e0206 */
[----:B------:R-:W-:Y:S04]  /*4cc0*/  @!UP0 USEL UR4, UR5, UR4, !UP4 ;  /* 0x0000000405048287 */ /* 0x000fe8000e000000 */
[----:B------:R-:W-:Y:S02]  /*4cd0*/  @!UP0 UIMAD UR8, UR7, UR8, UR4 ;  /* 0x00000008070882a4 */ /* 0x000fe4000f8e0204 */
[----:B------:R-:W-:Y:S02]  /*4ce0*/  @!UP0 UIADD3 UR9, UPT, UPT, UR10, -UR4, URZ ;  /* 0x800000040a098290 */ /* 0x000fe4000fffe0ff */
[----:B------:R-:W-:Y:S02]  /*4cf0*/  UIADD3 UR4, UPT, UPT, -UR5, URZ, URZ ;  /* 0x000000ff05047290 */ /* 0x000fe4000fffe1ff */
[----:B------:R-:W-:Y:S02]  /*4d00*/  UIADD3 UR7, UPT, UPT, -UR6, URZ, URZ ;  /* 0x000000ff06077290 */ /* 0x000fe4000fffe1ff */
[----:B------:R-:W-:Y:S02]  /*4d10*/  @!UP0 UIMAD UR6, UR9, UR42, UR5 ;  /* 0x0000002a090682a4 */ /* 0x000fe4000f8e0205 */
[----:B------:R-:W-:Y:S02]  /*4d20*/  UIMAD UR14, UR15, UR4, UR14 ;  /* 0x000000040f0e72a4 */ /* 0x000fe4000f8e020e */
[----:B------:R-:W-:Y:S01]  /*4d30*/  UIMAD UR13, UR50, UR7, UR13 ;  /* 0x00000007320d72a4 */ /* 0x000fe2000f8e020d */
[----:B------:R-:W-:Y:S02]  /*4d40*/  @!UP0 UMOV UR5, UR8 ;  /* 0x0000000800058c82 */ /* 0x000fe40008000000 */
[----:B------:R-:W-:Y:S02]  /*4d50*/  UIMAD UR14, UR5, UR15, UR14 ;  /* 0x0000000f050e72a4 */ /* 0x000fe4000f8e020e */
[----:B------:R-:W-:Y:S11]  /*4d60*/  UIMAD UR13, UR6, UR50, UR13 ;  /* 0x00000032060d72a4 */ /* 0x000ff6000f8e020d */
[----:B------:R-:W-:Y:S01]  /*4d70*/  @!UPT UIADD3 URZ, UPT, UPT, URZ, URZ, URZ ;  /* 0x000000fffffff290 */ /* 0x000fe2000fffe0ff */
.L_x_93:
[----:B------:R-:W3:Y:S01]  /*4d80*/  @!UP2 LDCU.128 UR8, c[0x0][0xb10] ;  /* 0x00016200ff08a7ac */ /* 0x000ee20008000c00 */
[C---:B----4-:R-:W-:Y:S02]  /*4d90*/  ISETP.NE.U32.AND P1, PT, R4.reuse, RZ, PT ;  /* 0x000000ff0400720c */ /* 0x050fe40003f25070 */
[----:B------:R-:W-:Y:S02]  /*4da0*/  ISETP.NE.U32.AND P0, PT, R4, RZ, PT ;  /* 0x000000ff0400720c */ /* 0x000fe40003f05070 */
[C---:B------:R-:W-:Y:S02]  /*4db0*/  ISETP.NE.AND.EX P1, PT, R5.reuse, RZ, PT, P1 ;  /* 0x000000ff0500720c */ /* 0x040fe40003f25310 */
[----:B------:R-:W-:Y:S01]  /*4dc0*/  ISETP.NE.AND.EX P0, PT, R5, RZ, PT, P0 ;  /* 0x000000ff0500720c */ /* 0x000fe20003f05300 */
[----:B------:R-:W4:Y:S01]  /*4dd0*/  @!UP2 LDCU UR5, c[0x0][0xb0c] ;  /* 0x00016180ff05a7ac */ /* 0x000f220008000800 */
[----:B------:R-:W-:Y:S01]  /*4de0*/  SHF.L.U32 R9, R15, 0x1f, RZ ;  /* 0x0000001f0f097819 */ /* 0x000fe200000006ff */
[----:B------:R-:W-:Y:S02]  /*4df0*/  USHF.L.U32 UR35, UR16, 0x7, URZ ;  /* 0x0000000710237899 */ /* 0x000fe400080006ff */
[----:B------:R-:W-:Y:S02]  /*4e00*/  USHF.L.U32 UR34, UR20, 0x8, URZ ;  /* 0x0000000814227899 */ /* 0x000fe400080006ff */
[----:B---3--:R-:W-:Y:S07]  /*4e10*/  UIMAD.WIDE.U32 UR6, UR14, UR8, URZ ;  /* 0x000000080e0672a5 */ /* 0x008fee000f8e00ff */
[----:B------:R-:W-:Y:S01]  /*4e20*/  @!UP2 UMOV UR4, UR7 ;  /* 0x000000070004ac82 */ /* 0x000fe20008000000 */
[----:B----4-:R-:W-:Y:S02]  /*4e30*/  @!UP2 UISETP.NE.AND UP0, UPT, UR5, 0x1, UPT ;  /* 0x000000010500a88c */ /* 0x010fe4000bf05270 */
[----:B------:R-:W-:Y:S02]  /*4e40*/  @!UP2 USHF.R.U32.HI UR4, URZ, UR9, UR4 ;  /* 0x00000009ff04a299 */ /* 0x000fe40008011604 */
[----:B------:R-:W-:Y:S02]  /*4e50*/  UIMAD.WIDE.U32 UR6, UR13, UR11, URZ ;  /* 0x0000000b0d0672a5 */ /* 0x000fe4000f8e00ff */
[----:B------:R-:W-:Y:S02]  /*4e60*/  @!UP2 USEL UR8, UR14, UR4, !UP0 ;  /* 0x000000040e08a287 */ /* 0x000fe4000c000000 */
[----:B------:R-:W-:Y:S03]  /*4e70*/  @!UP2 UISETP.NE.AND UP0, UPT, UR10, 0x1, UPT ;  /* 0x000000010a00a88c */ /* 0x000fe6000bf05270 */
[----:B------:R-:W-:Y:S02]  /*4e80*/  @!UP2 UMOV UR6, UR7 ;  /* 0x000000070006ac82 */ /* 0x000fe40008000000 */
[----:B------:R-:W3:Y:S02]  /*4e90*/  @!UP2 LDCU UR4, c[0x0][0xb20] ;  /* 0x00016400ff04a7ac */ /* 0x000ee40008000800 */
[----:B---3--:R-:W-:Y:S04]  /*4ea0*/  @!UP2 USHF.R.U32.HI UR6, URZ, UR4, UR6 ;  /* 0x00000004ff06a299 */ /* 0x008fe80008011606 */
[----:B------:R-:W-:Y:S04]  /*4eb0*/  @!UP2 USEL UR6, UR13, UR6, !UP0 ;  /* 0x000000060d06a287 */ /* 0x000fe8000c000000 */
[----:B------:R-:W-:Y:S02]  /*4ec0*/  @!UP2 UIADD3 UR4, UPT, UPT, -UR8, UR6, URZ ;  /* 0x000000060804a290 */ /* 0x000fe4000fffe1ff */
[----:B------:R-:W-:Y:S02]  /*4ed0*/  @!UP2 UIADD3 UR6, UPT, UPT, UR8, -UR6, URZ ;  /* 0x800000060806a290 */ /* 0x000fe4000fffe0ff */
[----:B------:R-:W-:Y:S02]  /*4ee0*/  @!UP2 UIMAD UR14, UR4, UR5, UR14 ;  /* 0x00000005040ea2a4 */ /* 0x000fe4000f8e020e */
[----:B------:R-:W-:Y:S01]  /*4ef0*/  @!UP2 UIMAD UR13, UR6, UR10, UR13 ;  /* 0x0000000a060da2a4 */ /* 0x000fe2000f8e020d */
[----:B------:R-:W-:Y:S11]  /*4f00*/  BRA.U UP3, `(.L_x_94) ;  /* 0x0000000103107547 */ /* 0x000ff6000b800000 */
[----:B--2---:R-:W-:Y:S04]  /*4f10*/  MOV R0, UR41 ;  /* 0x0000002900007c02 */ /* 0x004fe80008000f00 */
[----:B------:R-:W-:Y:S04]  /*4f20*/  SHF.L.U32 R11, R0, 0x1f, RZ ;  /* 0x0000001f000b7819 */ /* 0x000fe800000006ff */
[----:B------:R-:W2:Y:S02]  /*4f30*/  SYNCS.PHASECHK.TRANS64.TRYWAIT P2, [UR21+0xf8], R11 ;  /* 0x0000f80bff0075a7 */ /* 0x000ea40008041115 */
[----:B--2---:R-:W-:Y:S05]  /*4f40*/  @!P2 BRA `(.L_x_95) ;  /* 0x0000007800f4a947 */ /* 0x004fea0003800000 */
.L_x_94:
[----:B------:R-:W-:Y:S05]  /*4f50*/  @!P1 BRA `(.L_x_96) ;  /* 0x0000000000309947 */ /* 0x000fea0003800000 */
[----:B------:R-:W-:Y:S01]  /*4f60*/  ISETP.NE.U32.AND P1, PT, R2, RZ, PT ;  /* 0x000000ff0200720c */ /* 0x000fe20003f25070 */
[----:B------:R-:W3:Y:S01]  /*4f70*/  LDCU.64 UR4, c[0x0][0x358] ;  /* 0x00006b00ff0477ac */ /* 0x000ee20008000a00 */
[----:B------:R-:W-:Y:S02]  /*4f80*/  IMAD.MOV.U32 R158, RZ, RZ, 0x1 ;  /* 0x00000001ff9e7424 */ /* 0x000fe400078e00ff */
[----:B------:R-:W-:Y:S11]  /*4f90*/  ISETP.NE.AND.EX P1, PT, R3, RZ, PT, P1 ;  /* 0x000000ff0300720c */ /* 0x000ff60003f25310 */
[----:B------:R-:W-:Y:S02]  /*4fa0*/  @!UPT UIADD3 URZ, UPT, UPT, URZ, URZ, URZ ;  /* 0x000000fffffff290 */ /* 0x000fe4000fffe0ff */
[----:B--2---:R-:W2:Y:S01]  /*4fb0*/  @P1 LDC.64 R10, c[0x0][0x888] ;  /* 0x00022200ff0a1b82 */ /* 0x004ea20000000a00 */
[----:B------:R-:W-:Y:S04]  /*4fc0*/  @P1 IMAD R0, R4, UR36, RZ ;  /* 0x0000002404001c24 */ /* 0x000fe8000f8e02ff */
[----:B--2---:R-:W-:Y:S04]  /*4fd0*/  @P1 IMAD.WIDE R10, R0, 0x4, R10 ;  /* 0x00000004000a1825 */ /* 0x004fe800078e020a */
[----:B------:R-:W-:Y:S01]  /*4fe0*/  HFMA2 R0, -RZ, RZ, 0, 5.9604644775390625e-08 ;  /* 0x00000001ff007431 */ /* 0x000fe200000001ff */
[----:B---3-5:R3:W5:Y:S04]  /*4ff0*/  @P1 LDG.E R73, desc[UR4][R10.64] ;  /* 0x000000040a491981 */ /* 0x028768000c1e1900 */
[----:B------:R-:W-:Y:S01]  /*5000*/  @!P1 PRMT R158, R0, 0x7610, R158 ;  /* 0x00007610009e9816 */ /* 0x000fe2000000009e */
[----:B---3--:R-:W4:Y:S06]  /*5010*/  @!P1 LDC R73, c[0x0][0x880] ;  /* 0x00022000ff499b82 */ /* 0x008f2c0000000800 */
.L_x_96:
[----:B----45:R-:W-:Y:S01]  /*5020*/  @!P0 FSETP.EQ.AND P1, PT, R73, RZ, PT ;  /* 0x000000ff4900820b */ /* 0x030fe20003f22000 */
[----:B------:R-:W-:Y:S01]  /*5030*/  @!UPT UIADD3 URZ, UPT, UPT, URZ, URZ, URZ ;  /* 0x000000fffffff290 */ /* 0x000fe2000fffe0ff */
[----:B------:R-:W-:Y:S11]  /*5040*/  @!P0 BRA `(.L_x_97) ;  /* 0x0000000000188947 */ /* 0x000ff60003800000 */
[----:B------:R-:W-:Y:S02]  /*5050*/  LOP3.LUT P0, RZ, R158, 0xff, RZ, 0xc0, !PT ;  /* 0x000000ff9eff7812 */ /* 0x000fe4000780c0ff */
[----:B------:R-:W-:Y:S04]  /*5060*/  ISETP.NE.U32.AND P1, PT, R2, RZ, PT ;  /* 0x000000ff0200720c */ /* 0x000fe80003f25070 */
[----:B------:R-:W-:Y:S04]  /*5070*/  ISETP.NE.AND.EX P1, PT, R3, RZ, PT, P1 ;  /* 0x000000ff0300720c */ /* 0x000fe80003f25310 */
[----:B------:R-:W-:Y:S03]  /*5080*/  PLOP3.LUT P1, PT, P1, PT, PT, 0x8, 0x80 ;  /* 0x000000000080781c */ /* 0x000fe60000f2e170 */
[----:B------:R-:W-:Y:S11]  /*5090*/  @P0 FSETP.EQ.AND P1, PT, R73, RZ, PT ;  /* 0x000000ff4900020b */ /* 0x000ff60003f22000 */
[----:B------:R-:W-:Y:S02]  /*50a0*/  @!UPT UIADD3 URZ, UPT, UPT, URZ, URZ, URZ ;  /* 0x000000fffffff290 */ /* 0x000fe4000fffe0ff */
.L_x_97:
[----:B------:R-:W3:Y:S01]  /*50b0*/  SYNCS.PHASECHK.TRANS64.TRYWAIT P2, [UR21+0xd0], R9 ;  /* 0x0000d009ff0075a7 */ /* 0x000ee20008041115 */
[----:B------:R-:W-:Y:S04]  /*50c0*/  ELECT P0, URZ, PT ;  /* 0x0000000000ff782f */ /* 0x000fe80003800000 */
[----:B------:R-:W-:Y:S11]  /*50d0*/  PLOP3.LUT P1, PT, P1, P0, PT, 0xf2, 0x2f ;  /* 0x00000000002f781c */ /* 0x000ff60000f21e72 */
[----:B------:R-:W-:Y:S02]  /*50e0*/  @!UPT UIADD3 URZ, UPT, UPT, URZ, URZ, URZ ;  /* 0x000000fffffff290 */ /* 0x000fe4000fffe0ff */
[----:B------:R-:W-:Y:S05]  /*50f0*/  @!P1 IADD3 R8, P0, PT, R16, 0x580, RZ ;  /* 0x0000058010089810 */ /* 0x000fea0007f1e0ff */
[----:B------:R-:W-:Y:S01]  /*5100*/  @!P1 IMAD.X R6, RZ, RZ, R17, P0 ;  /* 0x000000ffff069224 */ /* 0x000fe200000e0611 */
[----:B---3--:R-:W-:Y:S07]  /*5110*/  @!P2 BRA `(.L_x_98) ;  /* 0x000000780098a947 */ /* 0x008fee0003800000 */
.L_x_195:
[----:B------:R-:W-:Y:S01]  /*5120*/  @!P1 R2UR UR5, R8 ;  /* 0x00000000080592ca */ /* 0x000fe200000e0000 */
[----:B------:R-:W-:Y:S01]  /*5130*/  VOTEU.ALL UP0, P1 ;  /* 0x0000000000ff7886 */ /* 0x000fe20000800000 */
[----:B------:R-:W-:Y:S01]  /*5140*/  @!P1 R2UR UR4, R6 ;  /* 0x00000000060492ca */ /* 0x000fe200000e0000 */
[----:B--2---:R-:W-:Y:S01]  /*5150*/  @!P1 IMAD.MOV.U32 R0, RZ, RZ, 0x2000 ;  /* 0x00002000ff009424 */ /* 0x004fe200078e00ff */
[----:B------:R-:W-:Y:S01]  /*5160*/  UMOV UR8, 0x0 ;  /* 0x0000000000087882 */ /* 0x000fe20000000000 */
[----:B------:R-:W-:Y:S01]  /*5170*/  UMOV UR9, 0x10000000 ;  /* 0x1000000000097882 */ /* 0x000fe20000000000 */
[----:B------:R-:W-:Y:S01]  /*5180*/  @!UP0 UIADD3 UR32, UPT, UPT, UR21, 0x200, URZ ;  /* 0x0000020015208890 */ /* 0x000fe2000fffe0ff */
[----:B------:R-:W-:Y:S01]  /*5190*/  @!P1 IADD3 R8, P0, PT, R16, 0x580, RZ ;  /* 0x0000058010089810 */ /* 0x000fe20007f1e0ff */
[----:B------:R-:W-:Y:S01]  /*51a0*/  VOTEU.ALL UP0, P1 ;  /* 0x0000000000ff7886 */ /* 0x000fe20000800000 */
[----:B------:R-:W-:Y:S03]  /*51b0*/  UPRMT UR6, UR45, 0x654, UR33 ;  /* 0x000006542d067896 */ /* 0x000fe60008000021 */
[----:B------:R-:W-:Y:S02]  /*51c0*/  @!P1 IMAD.X R6, RZ, RZ, R17, P0 ;  /* 0x000000ffff069224 */ /* 0x000fe400000e0611 */
[----:B------:R-:W-:Y:S02]  /*51d0*/  IMAD.U32 R10, RZ, RZ, UR5 ;  /* 0x00000005ff0a7e24 */ /* 0x000fe4000f8e00ff */
[----:B------:R-:W-:Y:S03]  /*51e0*/  IMAD.U32 R11, RZ, RZ, UR4 ;  /* 0x00000004ff0b7e24 */ /* 0x000fe6000f8e00ff */
[----:B------:R-:W-:Y:S02]  /*51f0*/  @!P1 R2UR UR4, R10 ;  /* 0x000000000a0492ca */ /* 0x000fe400000e0000 */
[----:B------:R-:W-:Y:S11]  /*5200*/  @!P1 R2UR UR5, R11 ;  /* 0x000000000b0592ca */ /* 0x000ff600000e0000 */
[----:B------:R-:W-:Y:S02]  /*5210*/  @!UPT UIADD3 URZ, UPT, UPT, URZ, URZ, URZ ;  /* 0x000000fffffff290 */ /* 0x000fe4000fffe0ff */
[----:B------:R2:W-:Y:S01]  /*5220*/  @!UP0 UTMALDG.3D [UR32], [UR4], desc[UR8] ;  /* 0x00000820040085b4 */ /* 0x0005e20008011000 */
[----:B------:R2:W-:Y:S01]  /*5230*/  @!P1 SYNCS.ARRIVE.TRANS64.RED.A0TR RZ, [UR21+0xb0], R0 ;  /* 0x0000b000ffff99a7 */ /* 0x0005e20008300415 */
[----:B------:R-:W-:Y:S01]  /*5240*/  SYNCS.ARRIVE.TRANS64.RED.A1T0 RZ, [UR6], RZ ;  /* 0x000000ffffff79a7 */ /* 0x000fe20008100406 */
[----:B------:R-:W3:Y:S02]  /*5250*/  SYNCS.PHASECHK.TRANS64.TRYWAIT P2, [UR21+0xd8], R9 ;  /* 0x0000d809ff0075a7 */ /* 0x000ee40008041115 */
[----:B--23--:R-:W-:Y:S05]  /*5260*/  @!P2 BRA `(.L_x_99) ;  /* 0x00000078005ca947 */ /* 0x00cfea0003800000 */
.L_x_197:
        /* <DEDUP_REMOVED lines=8> */
[----:B------:R-:W-:Y:S01]  /*52f0*/  @!UP0 UIADD3 UR24, UPT, UPT, UR21, 0x2200, URZ ;  /* 0x0000220015188890 */ /* 0x000fe2000fffe0ff */
[----:B------:R-:W-:Y:S01]  /*5300*/  VOTEU.ALL UP0, P1 ;  /* 0x0000000000ff7886 */ /* 0x000fe20000800000 */
[----:B------:R-:W-:Y:S01]  /*5310*/  UMOV UR27, UR35 ;  /* 0x00000023001b7c82 */ /* 0x000fe20008000000 */
[----:B------:R-:W-:Y:S02]  /*5320*/  UMOV UR28, UR36 ;  /* 0x00000024001c7c82 */ /* 0x000fe40008000000 */
[----:B------:R-:W-:Y:S01]  /*5330*/  IMAD.U32 R10, RZ, RZ, UR5 ;  /* 0x00000005ff0a7e24 */ /* 0x000fe2000f8e00ff */
[----:B------:R-:W-:Y:S01]  /*5340*/  UPRMT UR6, UR45, 0x654, UR25 ;  /* 0x000006542d067896 */ /* 0x000fe20008000019 */
[----:B------:R-:W-:Y:S02]  /*5350*/  IMAD.U32 R11, RZ, RZ, UR4 ;  /* 0x00000004ff0b7e24 */ /* 0x000fe4000f8e00ff */
[----:B------:R-:W-:Y:S01]  /*5360*/  @!P1 IMAD.X R6, RZ, RZ, R17, P0 ;  /* 0x000000ffff069224 */ /* 0x000fe200000e0611 */
        /* <DEDUP_REMOVED lines=8> */
.L_x_199:
[----:B------:R-:W-:Y:S01]  /*53f0*/  @!P1 R2UR UR5, R8 ;  /* 0x00000000080592ca */ /* 0x000fe200000e0000 */
[----:B------:R-:W-:Y:S01]  /*5400*/  VOTEU.ALL UP0, P1 ;  /* 0x0000000000ff7886 */ /* 0x000fe20000800000 */
[----:B------:R-:W-:Y:S01]  /*5410*/  @!P1 R2UR UR4, R6 ;  /* 0x00000000060492ca */ /* 0x000fe200000e0000 */
[----:B--2---:R-:W-:Y:S01]  /*5420*/  @!P1 IMAD.MOV.U32 R0, RZ, RZ, 0x2000 ;  /* 0x00002000ff009424 */ /* 0x004fe200078e00ff */
[----:B------:R-:W-:Y:S01]  /*5430*/  UMOV UR8, 0x0 ;  /* 0x0000000000087882 */ /* 0x000fe20000000000 */
[----:B------:R-:W-:Y:S01]  /*5440*/  UMOV UR9, 0x10000000 ;  /* 0x1000000000097882 */ /* 0x000fe20000000000 */
[----:B------:R-:W-:Y:S01]  /*5450*/  @!UP0 UIADD3 UR18, UPT, UPT, UR34, 0x80, URZ ;  /* 0x0000008022128890 */ /* 0x000fe2000fffe0ff */
[----:B------:R-:W-:Y:S01]  /*5460*/  VIADD R14, R14, 0x1 ;  /* 0x000000010e0e7836 */ /* 0x000fe20000000000 */
[----:B------:R-:W-:Y:S01]  /*5470*/  @!UP0 UIADD3 UR16, UPT, UPT, UR21, 0x4200, URZ ;  /* 0x0000420015108890 */ /* 0x000fe2000fffe0ff */
[----:B------:R-:W-:Y:S01]  /*5480*/  VOTEU.ALL UP0, P1 ;  /* 0x0000000000ff7886 */ /* 0x000fe20000800000 */
[----:B------:R-:W-:Y:S01]  /*5490*/  UMOV UR19, UR35 ;  /* 0x0000002300137c82 */ /* 0x000fe20008000000 */
[----:B------:R-:W-:Y:S02]  /*54a0*/  UMOV UR20, UR36 ;  /* 0x0000002400147c82 */ /* 0x000fe40008000000 */
[----:B------:R-:W-:Y:S01]  /*54b0*/  IMAD.U32 R10, RZ, RZ, UR5 ;  /* 0x00000005ff0a7e24 */ /* 0x000fe2000f8e00ff */
[----:B------:R-:W-:Y:S01]  /*54c0*/  UPRMT UR6, UR45, 0x654, UR17 ;  /* 0x000006542d067896 */ /* 0x000fe20008000011 */
        /* <DEDUP_REMOVED lines=9> */
.L_x_201:
[----:B------:R-:W-:Y:S01]  /*5560*/  @!P1 IADD3 R6, P0, PT, R16, 0x580, RZ ;  /* 0x0000058010069810 */ /* 0x000fe20007f1e0ff */
[----:B------:R-:W-:Y:S01]  /*5570*/  VOTEU.ALL UP0, P1 ;  /* 0x0000000000ff7886 */ /* 0x000fe20000800000 */
[----:B------:R-:W-:Y:S01]  /*5580*/  UMOV UR6, 0x0 ;  /* 0x0000000000067882 */ /* 0x000fe20000000000 */
[----:B------:R-:W-:Y:S01]  /*5590*/  UMOV UR7, 0x10000000 ;  /* 0x1000000000077882 */ /* 0x000fe20000000000 */
[----:B------:R-:W-:Y:S01]  /*55a0*/  @!P1 R2UR UR5, R6 ;  /* 0x00000000060592ca */ /* 0x000fe200000e0000 */
[----:B--2---:R-:W-:Y:S01]  /*55b0*/  @!P1 IMAD.X R0, RZ, RZ, R17, P0 ;  /* 0x000000ffff009224 */ /* 0x004fe200000e0611 */
[----:B------:R-:W-:Y:S01]  /*55c0*/  @!UP0 UIADD3 UR10, UPT, UPT, UR34, 0xc0, URZ ;  /* 0x000000c0220a8890 */ /* 0x000fe2000fffe0ff */
[----:B------:R-:W-:Y:S01]  /*55d0*/  R2UR UR18, R160 ;  /* 0x00000000a01272ca */ /* 0x000fe200000e0000 */
[----:B------:R-:W-:Y:S01]  /*55e0*/  @!UP0 UIADD3 UR8, UPT, UPT, UR21, 0x6200, URZ ;  /* 0x0000620015088890 */ /* 0x000fe2000fffe0ff */
[----:B------:R-:W-:Y:S01]  /*55f0*/  R2UR UR16, R161 ;  /* 0x00000000a11072ca */ /* 0x000fe200000e0000 */
[----:B------:R-:W-:Y:S01]  /*5600*/  @!UP0 UIADD3 UR9, UPT, UPT, UR21, 0xc8, URZ ;  /* 0x000000c815098890 */ /* 0x000fe2000fffe0ff */
[----:B------:R-:W-:Y:S01]  /*5610*/  @!P1 R2UR UR4, R0 ;  /* 0x00000000000492ca */ /* 0x000fe200000e0000 */
[----:B------:R-:W-:Y:S01]  /*5620*/  VOTEU.ALL UP0, P1 ;  /* 0x0000000000ff7886 */ /* 0x000fe20000800000 */
[----:B------:R-:W-:Y:S01]  /*5630*/  UMOV UR11, UR35 ;  /* 0x00000023000b7c82 */ /* 0x000fe20008000000 */
[----:B------:R-:W-:Y:S01]  /*5640*/  UMOV UR12, UR36 ;  /* 0x00000024000c7c82 */ /* 0x000fe20008000000 */
[C---:B------:R-:W-:Y:S01]  /*5650*/  ISETP.NE.AND P0, PT, R14.reuse, 0x2, PT ;  /* 0x000000020e00780c */ /* 0x040fe20003f05270 */
[----:B------:R-:W-:Y:S01]  /*5660*/  UPLOP3.LUT UP3, UPT, UPT, UPT, UPT, 0x80, 0x8 ;  /* 0x000000000008789c */ /* 0x000fe20003f6f070 */
[----:B------:R-:W-:Y:S01]  /*5670*/  IMAD.U32 R8, RZ, RZ, UR5 ;  /* 0x00000005ff087e24 */ /* 0x000fe2000f8e00ff */
[----:B------:R-:W-:Y:S01]  /*5680*/  LOP3.LUT R15, R15, 0x1, RZ, 0x3c, !PT ;  /* 0x000000010f0f7812 */ /* 0x000fe200078e3cff */
[----:B------:R-:W-:Y:S01]  /*5690*/  UMOV UR36, UR29 ;  /* 0x0000001d00247c82 */ /* 0x000fe20008000000 */
[----:B------:R-:W-:Y:S01]  /*56a0*/  SEL R0, RZ, 0x1, P0 ;  /* 0x00000001ff007807 */ /* 0x000fe20000000000 */
[----:B------:R-:W-:Y:S01]  /*56b0*/  UIADD3 UR20, UPT, UPT, UR13, UR18, URZ ;  /* 0x000000120d147290 */ /* 0x000fe2000fffe0ff */
[----:B------:R-:W-:Y:S01]  /*56c0*/  SEL R14, R14, RZ, P0 ;  /* 0x000000ff0e0e7207 */ /* 0x000fe20000000000 */
[----:B------:R-:W-:Y:S01]  /*56d0*/  UIADD3 UR16, UPT, UPT, UR14, UR16, URZ ;  /* 0x000000100e107290 */ /* 0x000fe2000fffe0ff */
[----:B------:R-:W-:Y:S01]  /*56e0*/  IMAD.U32 R9, RZ, RZ, UR4 ;  /* 0x00000004ff097e24 */ /* 0x000fe2000f8e00ff */
[----:B------:R-:W-:Y:S02]  /*56f0*/  @!P1 R2UR UR4, R8 ;  /* 0x00000000080492ca */ /* 0x000fe400000e0000 */
[----:B------:R-:W-:Y:S02]  /*5700*/  LOP3.LUT R13, R13, R0, RZ, 0x3c, !PT ;  /* 0x000000000d0d7212 */ /* 0x000fe400078e3cff */
[----:B------:R-:W-:Y:S11]  /*5710*/  @!P1 R2UR UR5, R9 ;  /* 0x00000000090592ca */ /* 0x000ff600000e0000 */
[----:B------:R-:W-:Y:S02]  /*5720*/  @!UPT UIADD3 URZ, UPT, UPT, URZ, URZ, URZ ;  /* 0x000000fffffff290 */ /* 0x000fe4000fffe0ff */
[----:B------:R2:W-:Y:S01]  /*5730*/  @!UP0 UTMALDG.3D [UR8], [UR4], desc[UR6] ;  /* 0x00000608040085b4 */ /* 0x0005e20008011000 */
[----:B------:R2:W-:Y:S01]  /*5740*/  @!P1 SYNCS.ARRIVE.TRANS64.RED.A0TR RZ, [UR21+0xc8], R7 ;  /* 0x0000c807ffff99a7 */ /* 0x0005e20008300415 */
[----:B------:R-:W-:Y:S01]  /*5750*/  SYNCS.ARRIVE.TRANS64.RED.A1T0 RZ, [UR37], RZ ;  /* 0x000000ffffff79a7 */ /* 0x000fe20008100425 */
[----:B------:R-:W-:Y:S05]  /*5760*/  BRA.U UP1, `(.L_x_102) ;  /* 0xfffffff101647547 */ /* 0x000fea000b83ffff */
[----:B------:R-:W-:-:S04]  /*5770*/  SHF.L.U32 R3, R15, 0x1f, RZ ;  /* 0x0000001f0f037819 */ /* 0x000fc800000006ff */
[----:B------:R-:W3:Y:S02]  /*5780*/  SYNCS.PHASECHK.TRANS64.TRYWAIT P0, [UR21+0xd0], R3 ;  /* 0x0000d003ff0075a7 */ /* 0x000ee40008001115 */
[----:B---3--:R-:W-:Y:S05]  /*5790*/  @!P0 BRA `(.L_x_103) ;  /* 0x0000007400588947 */ /* 0x008fea0003800000 */
.L_x_203:
[----:B------:R-:W4:Y:S02]  /*57a0*/  SYNCS.PHASECHK.TRANS64.TRYWAIT P0, [UR21+0xd8], R3 ;  /* 0x0000d803ff0075a7 */ /* 0x000f240008001115 */
[----:B----4-:R-:W-:Y:S05]  /*57b0*/  @!P0 BRA `(.L_x_104) ;  /* 0x0000007400688947 */ /* 0x010fea0003800000 */
.L_x_205:
[----:B------:R-:W4:Y:S02]  /*57c0*/  SYNCS.PHASECHK.TRANS64.TRYWAIT P0, [UR21+0xe0], R3 ;  /* 0x0000e003ff0075a7 */ /* 0x000f240008001115 */
[----:B----4-:R-:W-:Y:S05]  /*57d0*/  @!P0 BRA `(.L_x_105) ;  /* 0x0000007400788947 */ /* 0x010fea0003800000 */
.L_x_207:
[----:B---3--:R-:W-:-:S07]  /*57e0*/  MOV R0, UR21 ;  /* 0x0000001500007c02 */ /* 0x008fce0008000f00 */
.L_x_106:
[----:B---3--:R-:W-:-:S04]  /*57f0*/  SHF.L.U32 R3, R15, 0x1f, RZ ;  /* 0x0000001f0f037819 */ /* 0x008fc800000006ff */
[----:B------:R3:W4:Y:S03]  /*5800*/  SYNCS.PHASECHK.TRANS64.TRYWAIT P0, [R0+URZ+0xe8], R3 ;  /* 0x0000e803000075a7 */ /* 0x00072600080011ff */
[----:B----4-:R-:W-:Y:S05]  /*5810*/  @!P0 NANOSLEEP.SYNCS 0x989680 ;  /* 0x009896800000895d */ /* 0x010fea0003900000 */
[----:B------:R-:W4:Y:S02]  /*5820*/  @!P0 SYNCS.PHASECHK.TRANS64 P0, [R0+URZ+0xe8], R3 ;  /* 0x0000e803000085a7 */ /* 0x000f2400080010ff */
[----:B-12-4-:R-:W-:Y:S05]  /*5830*/  @P0 EXIT ;  /* 0x000000000000094d */ /* 0x016fea0003800000 */
[----:B------:R-:W-:Y:S05]  /*5840*/  BRA `(.L_x_106) ;  /* 0xfffffffc00e87947 */ /* 0x000fea000383ffff */
.L_x_91:
[----:B------:R-:W-:-:S06]  /*5850*/  UISETP.GE.AND UP0, UPT, UR17, 0x4, UPT ;  /* 0x000000041100788c */ /* 0x000fcc000bf06270 */
[----:B------:R-:W-:-:S13]  /*5860*/  PLOP3.LUT P0, PT, PT, PT, UP0, 0x80, 0x8 ;  /* 0x000000000008781c */ /* 0x000fda0003f0f008 */
[----:B------:R-:W-:Y:S05]  /*5870*/  @!P0 EXIT ;  /* 0x000000000000894d */ /* 0x000fea0003800000 */
[----:B------:R-:W-:Y:S01]  /*5880*/  BAR.SYNC.DEFER_BLOCKING 0x6, 0xa0 ;  /* 0x0182800000007b1d */ /* 0x000fe20000010000 */
[C---:B------:R-:W-:Y:S01]  /*5890*/  IMAD.SHL.U32 R4, R172.reuse, 0x40, RZ ;  /* 0x00000040ac047824 */ /* 0x040fe200078e00ff */
[C---:B------:R-:W-:Y:S01]  /*58a0*/  LOP3.LUT R176, R172.reuse, 0x60, RZ, 0xc0, !PT ;  /* 0x00000060acb07812 */ /* 0x040fe200078ec0ff */
[C---:B------:R-:W-:Y:S01]  /*58b0*/  IMAD.SHL.U32 R137, R172.reuse, 0x8, RZ ;  /* 0x00000008ac897824 */ /* 0x040fe200078e00ff */
[C---:B------:R-:W-:Y:S01]  /*58c0*/  LOP3.LUT R174, R172.reuse, 0x2, RZ, 0xc0, !PT ;  /* 0x00000002acae7812 */ /* 0x040fe200078ec0ff */
[----:B------:R-:W-:Y:S01]  /*58d0*/  IMAD.U32 R69, R172, 0x10000, RZ ;  /* 0x00010000ac457824 */ /* 0x000fe200078e00ff */
[----:B------:R-:W-:Y:S02]  /*58e0*/  UMOV UR44, 0x400 ;  /* 0x00000400002c7882 */ /* 0x000fe40000000000 */
[----:B------:R-:W1:Y:S01]  /*58f0*/  LDC.64 R156, c[0x0][0x8b0] ;  /* 0x00022c00ff9c7b82 */ /* 0x000e620000000a00 */
[----:B------:R-:W-:Y:S01]  /*5900*/  ULEA UR44, UR45, UR44, 0x18 ;  /* 0x0000002c2d2c7291 */ /* 0x000fe2000f8ec0ff */
[----:B------:R-:W-:Y:S01]  /*5910*/  LOP3.LUT R6, R4, 0x180, RZ, 0xc0, !PT ;  /* 0x0000018004067812 */ /* 0x000fe200078ec0ff */
[----:B------:R-:W-:Y:S01]  /*5920*/  HFMA2 R164, -RZ, RZ, 0, 0 ;  /* 0x00000000ffa47431 */ /* 0x000fe200000001ff */
[----:B------:R-:W-:Y:S01]  /*5930*/  LOP3.LUT R172, R172, 0x4, RZ, 0xc0, !PT ;  /* 0x00000004acac7812 */ /* 0x000fe200078ec0ff */
[----:B------:R-:W-:Y:S01]  /*5940*/  UIADD3 UR4, UPT, UPT, UR44, 0x8200, URZ ;  /* 0x000082002c047890 */ /* 0x000fe2000fffe0ff */
[----:B------:R-:W-:Y:S01]  /*5950*/  LOP3.LUT R137, R6, 0x30, R137, 0xf8, !PT ;  /* 0x0000003006897812 */ /* 0x000fe200078ef889 */
[----:B------:R-:W-:Y:S01]  /*5960*/  UIADD3 UR5, UPT, UPT, UR44, 0x200, URZ ;  /* 0x000002002c057890 */ /* 0x000fe2000fffe0ff */
[----:B------:R-:W2:Y:S01]  /*5970*/  LDC.64 R138, c[0x0][0x8a8] ;  /* 0x00022a00ff8a7b82 */ /* 0x000ea20000000a00 */
[----:B------:R-:W-:Y:S01]  /*5980*/  LOP3.LUT R69, R69, 0x600000, RZ, 0xc0, !PT ;  /* 0x0060000045457812 */ /* 0x000fe200078ec0ff */
[----:B------:R-:W-:Y:S01]  /*5990*/  IMAD.MOV.U32 R68, RZ, RZ, RZ ;  /* 0x000000ffff447224 */ /* 0x000fe200078e00ff */
[----:B------:R-:W-:Y:S01]  /*59a0*/  LOP3.LUT R137, R137, 0x1e40, R4, 0xf8, !PT ;  /* 0x00001e4089897812 */ /* 0x000fe200078ef804 */
[----:B------:R-:W-:Y:S01]  /*59b0*/  IMAD.MOV.U32 R170, RZ, RZ, RZ ;  /* 0x000000ffffaa7224 */ /* 0x000fe200078e00ff */
[----:B------:R-:W-:Y:S01]  /*59c0*/  CS2R R168, SRZ ;  /* 0x0000000000a87805 */ /* 0x000fe2000001ff00 */
[----:B------:R-:W-:Y:S01]  /*59d0*/  IMAD.MOV.U32 R167, RZ, RZ, RZ ;  /* 0x000000ffffa77224 */ /* 0x000fe200078e00ff */
[----:B------:R-:W-:Y:S01]  /*59e0*/  IADD3 R171, PT, PT, -R172, 0x2, RZ ;  /* 0x00000002acab7810 */ /* 0x000fe20007ffe1ff */
[----:B------:R-:W-:Y:S01]  /*59f0*/  VIADD R173, R137, UR44 ;  /* 0x0000002c89ad7c36 */ /* 0x000fe20008000000 */
[----:B------:R-:W3:Y:S01]  /*5a00*/  LDS R0, [UR44+0x190] ;  /* 0x0001902cff007984 */ /* 0x000ee20008000800 */
[----:B------:R-:W-:Y:S01]  /*5a10*/  IADD3 R166, PT, PT, -R174, RZ, RZ ;  /* 0x000000ffaea67210 */ /* 0x000fe20007ffe1ff */
[----:B------:R-:W-:Y:S01]  /*5a20*/  IMAD.U32 R177, RZ, RZ, UR5 ;  /* 0x00000005ffb17e24 */ /* 0x000fe2000f8e00ff */
[----:B------:R-:W-:Y:S01]  /*5a30*/  MOV R175, UR4 ;  /* 0x0000000400af7c02 */ /* 0x000fe20008000f00 */
[----:B------:R-:W-:Y:S01]  /*5a40*/  IMAD.MOV R165, RZ, RZ, -R172 ;  /* 0x000000ffffa57224 */ /* 0x000fe200078e0aac */
[----:B------:R-:W4:Y:S01]  /*5a50*/  LDCU UR58, c[0x0][0x370] ;  /* 0x00006e00ff3a77ac */ /* 0x000f220008000800 */
[----:B------:R-:W-:Y:S01]  /*5a60*/  VIADD R173, R173, 0x200 ;  /* 0x00000200adad7836 */ /* 0x000fe20000000000 */
[----:B------:R-:W1:Y:S01]  /*5a70*/  LDCU.64 UR62, c[0x0][0x348] ;  /* 0x00006900ff3e77ac */ /* 0x000e620008000a00 */
[----:B------:R-:W1:Y:S01]  /*5a80*/  LDCU UR43, c[0x0][0xb0c] ;  /* 0x00016180ff2b77ac */ /* 0x000e620008000800 */
[----:B------:R-:W1:Y:S01]  /*5a90*/  LDCU UR39, c[0x0][0xb30] ;  /* 0x00016600ff2777ac */ /* 0x000e620008000800 */
[----:B------:R-:W1:Y:S01]  /*5aa0*/  LDCU.64 UR56, c[0x0][0x888] ;  /* 0x00011100ff3877ac */ /* 0x000e620008000a00 */
[----:B------:R-:W1:Y:S01]  /*5ab0*/  LDCU.64 UR40, c[0x0][0xb28] ;  /* 0x00016500ff2877ac */ /* 0x000e620008000a00 */
[----:B------:R-:W1:Y:S01]  /*5ac0*/  LDCU.64 UR60, c[0x0][0x890] ;  /* 0x00011200ff3c77ac */ /* 0x000e620008000a00 */
[----:B------:R-:W1:Y:S01]  /*5ad0*/  LDCU.128 UR52, c[0x0][0xb10] ;  /* 0x00016200ff3477ac */ /* 0x000e620008000c00 */
[----:B------:R-:W1:Y:S02]  /*5ae0*/  LDCU UR47, c[0x0][0x374] ;  /* 0x00006e80ff2f77ac */ /* 0x000e640008000800 */
[----:B-1234-:R-:W-:-:S07]  /*5af0*/  IADD3 R69, PT, PT, R0, R69, RZ ;  /* 0x0000004500457210 */ /* 0x01efce0007ffe0ff */
.L_x_151:
[C---:B------:R-:W-:Y:S02]  /*5b00*/  LEA R3, R164.reuse, UR44, 0x3 ;  /* 0x0000002ca4037c11 */ /* 0x040fe4000f8e18ff */
[----:B------:R-:W-:Y:S02]  /*5b10*/  SHF.L.U32 R0, R169, 0x1f, RZ ;  /* 0x0000001fa9007819 */ /* 0x000fe400000006ff */
[----:B------:R-:W-:Y:S02]  /*5b20*/  LEA R5, R164, UR44, 0x4 ;  /* 0x0000002ca4057c11 */ /* 0x000fe4000f8e20ff */
[----:B-1----:R-:W1:Y:S02]  /*5b30*/  SYNCS.PHASECHK.TRANS64.TRYWAIT P0, [R3+URZ+0x100], R0 ;  /* 0x00010000030075a7 */ /* 0x002e6400080011ff */
[----:B-1----:R-:W-:Y:S05]  /*5b40*/  @!P0 BRA `(.L_x_107) ;  /* 0x0000007000b48947 */ /* 0x002fea0003800000 */
.L_x_208:
        /* <DEDUP_REMOVED lines=11> */
[----:B------:R-:W-:Y:S01]  /*5c00*/  PLOP3.LUT P0, PT, PT, PT, UP1, 0x80, 0x8 ;  /* 0x000000000008781c */ /* 0x000fe20003f0f018 */
[----:B------:R-:W-:Y:S11]  /*5c10*/  UP2UR UR46, UPR, URZ, 0x2 ;  /* 0x00000002ff2e7883 */ /* 0x000ff60008000000 */
[----:B------:R-:W-:Y:S01]  /*5c20*/  @!UPT UIADD3 URZ, UPT, UPT, URZ, URZ, URZ ;  /* 0x000000fffffff290 */ /* 0x000fe2000fffe0ff */
[----:B-1----:R-:W-:Y:S02]  /*5c30*/  @P0 SHF.R.U32.HI R0, RZ, 0x10, R5 ;  /* 0x00000010ff000819 */ /* 0x002fe40000011605 */
        /* <DEDUP_REMOVED lines=12> */
[----:B------:R-:W2:Y:S01]  /*5d00*/  LDCU UR12, c[0x0][0xb20] ;  /* 0x00016400ff0c77ac */ /* 0x000ea20008000800 */
[----:B------:R-:W-:Y:S02]  /*5d10*/  UIMAD.WIDE.U32 UR4, UR47, UR55, URZ ;  /* 0x000000372f0472a5 */ /* 0x000fe4000f8e00ff */
[----:B------:R-:W-:Y:S02]  /*5d20*/  UIMAD.WIDE.U32 UR6, UR58, UR52, URZ ;  /* 0x000000343a0672a5 */ /* 0x000fe4000f8e00ff */
[----:B------:R-:W-:Y:S02]  /*5d30*/  UISETP.NE.AND UP0, UPT, UR54, 0x1, UPT ;  /* 0x000000013600788c */ /* 0x000fe4000bf05270 */
[----:B------:R-:W-:Y:S02]  /*5d40*/  UIMAD.WIDE.U32 UR8, UR37, UR55, URZ ;  /* 0x00000037250872a5 */ /* 0x000fe4000f8e00ff */
[----:B------:R-:W-:Y:S02]  /*5d50*/  UIMAD.WIDE.U32 UR10, UR38, UR52, URZ ;  /* 0x00000034260a72a5 */ /* 0x000fe4000f8e00ff */
[----:B------:R-:W-:Y:S02]  /*5d60*/  UISETP.NE.AND UP1, UPT, UR43, 0x1, UPT ;  /* 0x000000012b00788c */ /* 0x000fe4000bf25270 */
[----:B------:R-:W-:Y:S01]  /*5d70*/  UISETP.NE.AND UP2, UPT, UR42, 0x1, UPT ;  /* 0x000000012a00788c */ /* 0x000fe2000bf45270 */
[----:B------:R-:W-:Y:S02]  /*5d80*/  UMOV UR4, UR5 ;  /* 0x0000000500047c82 */ /* 0x000fe40008000000 */
[----:B--2---:R-:W-:Y:S03]  /*5d90*/  USHF.R.U32.HI UR5, URZ, UR12, UR4 ;  /* 0x0000000cff057299 */ /* 0x004fe60008011604 */
[----:B------:R-:W-:Y:S02]  /*5da0*/  UMOV UR4, UR7 ;  /* 0x0000000700047c82 */ /* 0x000fe40008000000 */
[----:B------:R-:W-:Y:S02]  /*5db0*/  USHF.R.U32.HI UR7, URZ, UR53, UR4 ;  /* 0x00000035ff077299 */ /* 0x000fe40008011604 */
[----:B------:R-:W-:Y:S02]  /*5dc0*/  USEL UR4, UR47, UR5, !UP0 ;  /* 0x000000052f047287 */ /* 0x000fe4000c000000 */
[----:B------:R-:W-:Y:S01]  /*5dd0*/  USEL UR7, UR58, UR7, !UP1 ;  /* 0x000000073a077287 */ /* 0x000fe2000c800000 */
[----:B------:R-:W-:Y:S01]  /*5de0*/  UMOV UR5, UR9 ;  /* 0x0000000900057c82 */ /* 0x000fe20008000000 */
[----:B------:R-:W-:Y:S02]  /*5df0*/  UIMAD.WIDE.U32 UR8, UR4, UR40, URZ ;  /* 0x00000028040872a5 */ /* 0x000fe4000f8e00ff */
[----:B------:R-:W-:Y:S03]  /*5e00*/  USHF.R.U32.HI UR6, URZ, UR12, UR5 ;  /* 0x0000000cff067299 */ /* 0x000fe60008011605 */
[----:B------:R-:W-:Y:S01]  /*5e10*/  UMOV UR5, UR11 ;  /* 0x0000000b00057c82 */ /* 0x000fe20008000000 */
[----:B------:R-:W-:Y:S02]  /*5e20*/  UIMAD.WIDE.U32 UR10, UR7, UR40, URZ ;  /* 0x00000028070a72a5 */ /* 0x000fe4000f8e00ff */
[----:B------:R-:W-:Y:S02]  /*5e30*/  USHF.R.U32.HI UR12, URZ, UR53, UR5 ;  /* 0x00000035ff0c7299 */ /* 0x000fe40008011605 */
[----:B------:R-:W-:Y:S01]  /*5e40*/  USEL UR6, UR37, UR6, !UP0 ;  /* 0x0000000625067287 */ /* 0x000fe2000c000000 */
[----:B------:R-:W-:Y:S02]  /*5e50*/  UMOV UR5, UR9 ;  /* 0x0000000900057c82 */ /* 0x000fe40008000000 */
[----:B------:R-:W-:Y:S01]  /*5e60*/  UMOV UR10, UR11 ;  /* 0x0000000b000a7c82 */ /* 0x000fe20008000000 */
[----:B------:R-:W-:Y:S02]  /*5e70*/  @UP2 USHF.R.U32.HI UR4, URZ, UR41, UR5 ;  /* 0x00000029ff042299 */ /* 0x000fe40008011605 */
[----:B------:R-:W-:Y:S02]  /*5e80*/  @UP2 USHF.R.U32.HI UR7, URZ, UR41, UR10 ;  /* 0x00000029ff072299 */ /* 0x000fe4000801160a */
[----:B------:R-:W-:Y:S02]  /*5e90*/  UIMAD UR4, UR42, UR4, URZ ;  /* 0x000000042a0472a4 */ /* 0x000fe4000f8e02ff */
        /* <DEDUP_REMOVED lines=8> */
[----:B------:R-:W-:Y:S02]  /*5f20*/  USEL UR11, UR6, UR4, !UP2 ;  /* 0x00000004060b7287 */ /* 0x000fe4000d000000 */
[----:B------:R-:W-:Y:S02]  /*5f30*/  UIADD3 UR8, UPT, UPT, -UR5, URZ, URZ ;  /* 0x000000ff05087290 */ /* 0x000fe4000fffe1ff */
[----:B------:R-:W-:Y:S01]  /*5f40*/  UIADD3 UR10, UPT, UPT, -UR11, URZ, URZ ;  /* 0x000000ff0b0a7290 */ /* 0x000fe2000fffe1ff */
[----:B------:R-:W-:Y:S01]  /*5f50*/  @!UP0 UMOV UR4, UR9 ;  /* 0x0000000900048c82 */ /* 0x000fe20008000000 */
[----:B------:R-:W-:Y:S02]  /*5f60*/  UIADD3 UR9, UPT, UPT, -UR6, URZ, URZ ;  /* 0x000000ff06097290 */ /* 0x000fe4000fffe1ff */
[----:B------:R-:W-:Y:S02]  /*5f70*/  @!UP0 USHF.R.U32.HI UR4, URZ, UR41, UR4 ;  /* 0x00000029ff048299 */ /* 0x000fe40008011604 */
[----:B------:R-:W-:Y:S02]  /*5f80*/  UIMAD UR10, UR42, UR10, UR6 ;  /* 0x0000000a2a0a72a4 */ /* 0x000fe4000f8e0206 */
[----:B------:R-:W-:Y:S04]  /*5f90*/  @!UP0 USEL UR4, UR5, UR4, !UP2 ;  /* 0x0000000405048287 */ /* 0x000fe8000d000000 */
[----:B------:R-:W-:Y:S02]  /*5fa0*/  @!UP0 UIMAD UR10, UR7, UR10, UR4 ;  /* 0x0000000a070a82a4 */ /* 0x000fe4000f8e0204 */
[----:B------:R-:W-:Y:S02]  /*5fb0*/  @!UP0 UIADD3 UR11, UPT, UPT, UR11, -UR4, URZ ;  /* 0x800000040b0b8290 */ /* 0x000fe4000fffe0ff */
[----:B------:R-:W-:Y:S02]  /*5fc0*/  UIMAD UR7, UR43, UR8, UR38 ;  /* 0x000000082b0772a4 */ /* 0x000fe4000f8e0226 */
[----:B------:R-:W-:Y:S02]  /*5fd0*/  @!UP0 UIMAD UR6, UR11, UR42, UR5 ;  /* 0x0000002a0b0682a4 */ /* 0x000fe4000f8e0205 */
[----:B------:R-:W-:Y:S01]  /*5fe0*/  UIMAD UR4, UR54, UR9, UR37 ;  /* 0x00000009360472a4 */ /* 0x000fe2000f8e0225 */
[----:B------:R-:W-:Y:S02]  /*5ff0*/  @!UP0 UMOV UR5, UR10 ;  /* 0x0000000a00058c82 */ /* 0x000fe40008000000 */
[----:B------:R-:W-:Y:S02]  /*6000*/  UIMAD UR38, UR5, UR43, UR7 ;  /* 0x0000002b052672a4 */ /* 0x000fe4000f8e0207 */
[----:B------:R-:W-:Y:S11]  /*6010*/  UIMAD UR37, UR6, UR54, UR4 ;  /* 0x00000036062572a4 */ /* 0x000ff6000f8e0204 */
[----:B------:R-:W-:Y:S01]  /*6020*/  @!UPT UIADD3 URZ, UPT, UPT, URZ, URZ, URZ ;  /* 0x000000fffffff290 */ /* 0x000fe2000fffe0ff */
.L_x_108:
[----:B------:R-:W-:Y:S01]  /*6030*/  UISETP.NE.AND UP0, UPT, UR39, 0x1, UPT ;  /* 0x000000012700788c */ /* 0x000fe2000bf05270 */
[----:B------:R-:W-:Y:S01]  /*6040*/  R2UR UR11, R177 ;  /* 0x00000000b10b72ca */ /* 0x000fe200000e0000 */
[----:B------:R-:W-:Y:S01]  /*6050*/  USHF.L.U32 UR50, UR16, 0x7, URZ ;  /* 0x0000000710327899 */ /* 0x000fe200080006ff */
[----:B------:R-:W-:Y:S01]  /*6060*/  IADD3 R164, PT, PT, R164, 0x1, RZ ;  /* 0x00000001a4a47810 */ /* 0x000fe20007ffe0ff */
[----:B------:R-:W-:Y:S07]  /*6070*/  USHF.L.U32 UR49, UR20, 0x8, URZ ;  /* 0x0000000814317899 */ /* 0x000fee00080006ff */
[----:B------:R-:W2:Y:S01]  /*6080*/  @!UP0 LDCU.128 UR12, c[0x0][0xb10] ;  /* 0x00016200ff0c87ac */ /* 0x000ea20008000c00 */
[----:B------:R-:W3:Y:S01]  /*6090*/  @!UP0 LDCU UR5, c[0x0][0xb0c] ;  /* 0x00016180ff0587ac */ /* 0x000ee20008000800 */
[----:B------:R-:W4:Y:S01]  /*60a0*/  @!UP0 LDCU UR10, c[0x0][0xb20] ;  /* 0x00016400ff0a87ac */ /* 0x000f220008000800 */
[----:B--2---:R-:W-:Y:S02]  /*60b0*/  UIMAD.WIDE.U32 UR8, UR38, UR12, URZ ;  /* 0x0000000c260872a5 */ /* 0x004fe4000f8e00ff */
[----:B------:R-:W-:Y:S02]  /*60c0*/  UIMAD.WIDE.U32 UR6, UR37, UR15, URZ ;  /* 0x0000000f250672a5 */ /* 0x000fe4000f8e00ff */
[----:B------:R-:W-:Y:S03]  /*60d0*/  @!UP0 UISETP.NE.AND UP1, UPT, UR14, 0x1, UPT ;  /* 0x000000010e00888c */ /* 0x000fe6000bf25270 */
[----:B------:R-:W-:Y:S01]  /*60e0*/  @!UP0 UMOV UR4, UR9 ;  /* 0x0000000900048c82 */ /* 0x000fe20008000000 */
[----:B---3--:R-:W-:Y:S02]  /*60f0*/  @!UP0 UISETP.NE.AND UP2, UPT, UR5, 0x1, UPT ;  /* 0x000000010500888c */ /* 0x008fe4000bf45270 */
[----:B------:R-:W-:Y:S01]  /*6100*/  @!UP0 USHF.R.U32.HI UR4, URZ, UR13, UR4 ;  /* 0x0000000dff048299 */ /* 0x000fe20008011604 */
[----:B------:R-:W-:Y:S02]  /*6110*/  @!UP0 UMOV UR6, UR7 ;  /* 0x0000000700068c82 */ /* 0x000fe40008000000 */
[----:B----4-:R-:W-:Y:S02]  /*6120*/  @!UP0 USHF.R.U32.HI UR6, URZ, UR10, UR6 ;  /* 0x0000000aff068299 */ /* 0x010fe40008011606 */
[----:B------:R-:W-:Y:S02]  /*6130*/  @!UP0 USEL UR7, UR38, UR4, !UP2 ;  /* 0x0000000426078287 */ /* 0x000fe4000d000000 */
[----:B------:R-:W-:Y:S04]  /*6140*/  @!UP0 USEL UR6, UR37, UR6, !UP1 ;  /* 0x0000000625068287 */ /* 0x000fe8000c800000 */
[----:B------:R-:W-:Y:S02]  /*6150*/  @!UP0 UIADD3 UR4, UPT, UPT, -UR7, UR6, URZ ;  /* 0x0000000607048290 */ /* 0x000fe4000fffe1ff */
[----:B------:R-:W-:Y:S02]  /*6160*/  @!UP0 UIADD3 UR6, UPT, UPT, UR7, -UR6, URZ ;  /* 0x8000000607068290 */ /* 0x000fe4000fffe0ff */
[----:B------:R-:W-:Y:S02]  /*6170*/  @!UP0 UIMAD UR38, UR4, UR5, UR38 ;  /* 0x00000005042682a4 */ /* 0x000fe4000f8e0226 */
[----:B------:R-:W-:Y:S02]  /*6180*/  @!UP0 UIMAD UR37, UR6, UR14, UR37 ;  /* 0x0000000e062582a4 */ /* 0x000fe4000f8e0225 */
[----:B------:R-:W-:Y:S09]  /*6190*/  ULOP3.LUT UP0, URZ, UR11, 0x1b0, URZ, 0xc0, !UPT ;  /* 0x000001b00bff7892 */ /* 0x000ff2000f80c0ff */
[----:B------:R-:W-:Y:S05]  /*61a0*/  BRA.U !UP0, `(.L_x_109) ;  /* 0x0000000108407547 */ /* 0x000fea000b800000 */
[----:B------:R-:W2:Y:S01]  /*61b0*/  LDCU.64 UR8, c[0x4][0x88] ;  /* 0x01001100ff0877ac */ /* 0x000ea20008000a00 */
[----:B------:R-:W-:Y:S01]  /*61c0*/  MOV R3, 0x0 ;  /* 0x0000000000037802 */ /* 0x000fe20000000f00 */
[----:B------:R-:W-:Y:S02]  /*61d0*/  HFMA2 R12, -RZ, RZ, 0, 5.9604644775390625e-08 ;  /* 0x00000001ff0c7431 */ /* 0x000fe400000001ff */
[----:B------:R-:W-:Y:S02]  /*61e0*/  IMAD.MOV.U32 R8, RZ, RZ, 0x70 ;  /* 0x00000070ff087424 */ /* 0x000fe400078e00ff */
[----:B------:R-:W-:Y:S01]  /*61f0*/  IMAD.MOV.U32 R13, RZ, RZ, RZ ;  /* 0x000000ffff0d7224 */ /* 0x000fe200078e00ff */
[----:B------:R-:W3:Y:S01]  /*6200*/  LDCU.64 UR6, c[0x4][0x90] ;  /* 0x01001200ff0677ac */ /* 0x000ee20008000a00 */
[----:B------:R-:W4:Y:S01]  /*6210*/  LDC.64 R2, c[0x4][R3] ;  /* 0x0100000003027b82 */ /* 0x000f220000000a00 */
[----:B------:R-:W1:Y:S01]  /*6220*/  LDCU.64 UR4, c[0x4][0x8] ;  /* 0x01000100ff0477ac */ /* 0x000e620008000a00 */
[----:B--2---:R-:W-:Y:S01]  /*6230*/  MOV R5, UR9 ;  /* 0x0000000900057c02 */ /* 0x004fe20008000f00 */
[----:B------:R-:W-:Y:S01]  /*6240*/  IMAD.U32 R4, RZ, RZ, UR8 ;  /* 0x00000008ff047e24 */ /* 0x000fe2000f8e00ff */
[----:B---3--:R-:W-:Y:S01]  /*6250*/  MOV R7, UR7 ;  /* 0x0000000700077c02 */ /* 0x008fe20008000f00 */
[----:B------:R-:W-:Y:S01]  /*6260*/  IMAD.U32 R6, RZ, RZ, UR6 ;  /* 0x00000006ff067e24 */ /* 0x000fe2000f8e00ff */
[----:B-1----:R-:W-:Y:S01]  /*6270*/  MOV R11, UR5 ;  /* 0x00000005000b7c02 */ /* 0x002fe20008000f00 */
[----:B------:R-:W-:Y:S02]  /*6280*/  IMAD.U32 R10, RZ, RZ, UR4 ;  /* 0x00000004ff0a7e24 */ /* 0x000fe4000f8e00ff */
[----:B------:R-:W-:Y:S07]  /*6290*/  LEPC R20, `(.L_x_109) ;  /* 0x000000001014794e */ /* 0x000fee0000000000 */
[----:B----45:R-:W-:Y:S05]  /*62a0*/  CALL.ABS.NOINC R2 ;  /* 0x0000000002007343 */ /* 0x030fea0003c00000 */
.L_x_109:
[----:B------:R-:W-:Y:S01]  /*62b0*/  LOP3.LUT P0, RZ, R175, 0x1b0, RZ, 0xc0, !PT ;  /* 0x000001b0afff7812 */ /* 0x000fe2000780c0ff */
[----:B------:R-:W-:Y:S11]  /*62c0*/  BSSY.RECONVERGENT B6, `(.L_x_110) ;  /* 0x0000013000067945 */ /* 0x000ff60003800200 */
[----:B------:R-:W-:Y:S01]  /*62d0*/  @!UPT UIADD3 URZ, UPT, UPT, URZ, URZ, URZ ;  /* 0x000000fffffff290 */ /* 0x000fe2000fffe0ff */
[----:B------:R-:W-:Y:S05]  /*62e0*/  @!P0 BRA `(.L_x_111) ;  /* 0x0000000000408947 */ /* 0x000fea0003800000 */
        /* <DEDUP_REMOVED lines=16> */
.L_x_111:
[----:B------:R-:W-:Y:S05]  /*63f0*/  BSYNC.RECONVERGENT B6 ;  /* 0x0000000000067941 */ /* 0x000fea0003800200 */
.L_x_110:
[----:B------:R-:W-:Y:S01]  /*6400*/  R2UR UR4, R162 ;  /* 0x00000000a20472ca */ /* 0x000fe200000e0000 */
[----:B------:R-:W-:Y:S01]  /*6410*/  UISETP.NE.U32.AND UP0, UPT, UR60, URZ, UPT ;  /* 0x000000ff3c00728c */ /* 0x000fe2000bf05070 */
[----:B------:R-:W-:Y:S02]  /*6420*/  ISETP.NE.U32.AND P4, PT, R156, RZ, PT ;  /* 0x000000ff9c00720c */ /* 0x000fe40003f85070 */
[----:B------:R-:W-:Y:S01]  /*6430*/  ISETP.NE.U32.AND P2, PT, RZ, UR56, PT ;  /* 0x00000038ff007c0c */ /* 0x000fe2000bf45070 */
[----:B------:R-:W-:Y:S01]  /*6440*/  UISETP.NE.AND.EX UP1, UPT, UR61, URZ, UPT, UP0 ;  /* 0x000000ff3d00728c */ /* 0x000fe2000bf25300 */
[----:B------:R-:W-:Y:S01]  /*6450*/  ISETP.NE.AND.EX P4, PT, R157, RZ, PT, P4 ;  /* 0x000000ff9d00720c */ /* 0x000fe20003f85340 */
[----:B------:R-:W-:Y:S01]  /*6460*/  UPLOP3.LUT UP0, UPT, UPT, UPT, UPT, 0x40, 0x4 ;  /* 0x000000000004789c */ /* 0x000fe20003f0e870 */
[----:B------:R-:W-:Y:S05]  /*6470*/  ISETP.NE.AND.EX P2, PT, RZ, UR57, PT, P2 ;  /* 0x00000039ff007c0c */ /* 0x000fea000bf45320 */
[----:B------:R-:W-:Y:S06]  /*6480*/  UISETP.NE.AND UP2, UPT, UR4, URZ, UPT ;  /* 0x000000ff0400728c */ /* 0x000fec000bf45270 */
[----:B------:R-:W-:Y:S05]  /*6490*/  PLOP3.LUT P1, PT, PT, PT, UP2, 0x80, 0x8 ;  /* 0x000000000008781c */ /* 0x000fea0003f2f028 */
[----:B------:R-:W-:Y:S06]  /*64a0*/  @UP2 UPLOP3.LUT UP0, UPT, UPT, UPT, UP1, 0x80, 0x8 ;  /* 0x000000000008289c */ /* 0x000fec0003f0f010 */
[----:B------:R-:W-:Y:S01]  /*64b0*/  PLOP3.LUT P0, PT, PT, PT, UP0, 0x80, 0x8 ;  /* 0x000000000008781c */ /* 0x000fe20003f0f008 */
[----:B------:R-:W-:Y:S01]  /*64c0*/  @!UPT UIADD3 URZ, UPT, UPT, URZ, URZ, URZ ;  /* 0x000000fffffff290 */ /* 0x000fe2000fffe0ff */
[----:B------:R-:W-:Y:S11]  /*64d0*/  BRA.U !UP1, `(.L_x_112) ;  /* 0x00000001093c7547 */ /* 0x000ff6000b800000 */
[----:B------:R-:W-:Y:S01]  /*64e0*/  UISETP.NE.U32.AND UP0, UPT, UR56, URZ, UPT ;  /* 0x000000ff3800728c */ /* 0x000fe2000bf05070 */
[----:B-1----:R-:W-:Y:S01]  /*64f0*/  HFMA2 R0, -RZ, RZ, 0, 5.9604644775390625e-08 ;  /* 0x00000001ff007431 */ /* 0x002fe200000001ff */
[----:B------:R-:W1:Y:S01]  /*6500*/  LDCU.64 UR8, c[0x0][0x358] ;  /* 0x00006b00ff0877ac */ /* 0x000e620008000a00 */
[----:B------:R-:W-:Y:S01]  /*6510*/  IMAD.MOV.U32 R158, RZ, RZ, 0x1 ;  /* 0x00000001ff9e7424 */ /* 0x000fe200078e00ff */
[----:B------:R-:W-:Y:S06]  /*6520*/  UISETP.NE.AND.EX UP0, UPT, UR57, URZ, UPT, UP0 ;  /* 0x000000ff3900728c */ /* 0x000fec000bf05300 */
[----:B------:R-:W-:Y:S05]  /*6530*/  PLOP3.LUT P3, PT, PT, PT, UP0, 0x80, 0x8 ;  /* 0x000000000008781c */ /* 0x000fea0003f6f008 */
[----:B------:R-:W2:Y:S01]  /*6540*/  @UP0 LDCU.64 UR4, c[0x0][0x888] ;  /* 0x00011100ff0407ac */ /* 0x000ea20008000a00 */
[----:B------:R-:W-:Y:S07]  /*6550*/  @UP0 UIMAD UR6, UR36, UR60, URZ ;  /* 0x0000003c240602a4 */ /* 0x000fee000f8e02ff */
[----:B------:R-:W-:Y:S01]  /*6560*/  @!P3 PRMT R158, R0, 0x7610, R158 ;  /* 0x00007610009eb816 */ /* 0x000fe2000000009e */
[----:B--2---:R-:W-:Y:S06]  /*6570*/  @UP0 UIMAD.WIDE UR4, UR6, 0x4, UR4 ;  /* 0x00000004060408a5 */ /* 0x004fec000f8e0204 */
[----:B------:R-:W-:Y:S01]  /*6580*/  IMAD.U32 R2, RZ, RZ, UR4 ;  /* 0x00000004ff027e24 */ /* 0x000fe2000f8e00ff */
[----:B------:R-:W-:Y:S04]  /*6590*/  MOV R3, UR5 ;  /* 0x0000000500037c02 */ /* 0x000fe80008000f00 */
[----:B------:R-:W2:Y:S01]  /*65a0*/  @!UP0 LDCU UR4, c[0x0][0x880] ;  /* 0x00011000ff0487ac */ /* 0x000ea20008000800 */
[----:B-1---5:R3:W5:Y:S02]  /*65b0*/  @P3 LDG.E R73, desc[UR8][R2.64] ;  /* 0x0000000802493981 */ /* 0x022764000c1e1900 */
[----:B--23--:R-:W-:Y:S02]  /*65c0*/  @!P3 IMAD.U32 R73, RZ, RZ, UR4 ;  /* 0x00000004ff49be24 */ /* 0x00cfe4000f8e00ff */
.L_x_112:
[----:B------:R-:W-:Y:S05]  /*65d0*/  @!P4 BRA `(.L_x_113) ;  /* 0x000000000024c947 */ /* 0x000fea0003800000 */
[----:B------:R-:W-:Y:S01]  /*65e0*/  ISETP.NE.U32.AND P3, PT, R138, RZ, PT ;  /* 0x000000ff8a00720c */ /* 0x000fe20003f65070 */
[----:B------:R-:W2:Y:S03]  /*65f0*/  LDCU.64 UR4, c[0x0][0x358] ;  /* 0x00006b00ff0477ac */ /* 0x000ea60008000a00 */
[----:B------:R-:W-:Y:S11]  /*6600*/  ISETP.NE.AND.EX P3, PT, R139, RZ, PT, P3 ;  /* 0x000000ff8b00720c */ /* 0x000ff60003f65330 */
[----:B------:R-:W-:Y:S02]  /*6610*/  @!UPT UIADD3 URZ, UPT, UPT, URZ, URZ, URZ ;  /* 0x000000fffffff290 */ /* 0x000fe4000fffe0ff */
[----:B------:R-:W3:Y:S01]  /*6620*/  @P3 LDC.64 R2, c[0x0][0x8a8] ;  /* 0x00022a00ff023b82 */ /* 0x000ee20000000a00 */
[----:B-1----:R-:W-:Y:S04]  /*6630*/  @P3 IMAD R0, R156, UR36, RZ ;  /* 0x000000249c003c24 */ /* 0x002fe8000f8e02ff */
[----:B---3--:R-:W-:Y:S05]  /*6640*/  @P3 IMAD.WIDE R2, R0, 0x4, R2 ;  /* 0x0000000400023825 */ /* 0x008fea00078e0202 */
[----:B--2--5:R2:W5:Y:S02]  /*6650*/  @P3 LDG.E R70, desc[UR4][R2.64] ;  /* 0x0000000402463981 */ /* 0x024564000c1e1900 */
[----:B--2---:R-:W3:Y:S02]  /*6660*/  @!P3 LDC R70, c[0x0][0x8a0] ;  /* 0x00022800ff46bb82 */ /* 0x004ee40000000800 */
.L_x_113:
[----:B-----5:R-:W-:Y:S01]  /*6670*/  FSETP.NEU.AND P4, PT, R73, RZ, PT ;  /* 0x000000ff4900720b */ /* 0x020fe20003f8d000 */
[----:B------:R-:W-:Y:S01]  /*6680*/  BSSY B1, `(.L_x_114) ;  /* 0x0000047000017945 */ /* 0x000fe20003800000 */
[----:B------:R-:W-:Y:S01]  /*6690*/  SEL R5, RZ, 0xffffffff, P2 ;  /* 0xffffffffff057807 */ /* 0x000fe20001000000 */
[----:B------:R-:W-:Y:S01]  /*66a0*/  IMAD.MOV.U32 R181, RZ, RZ, 0x1 ;  /* 0x00000001ffb57424 */ /* 0x000fe200078e00ff */
[----:B------:R-:W-:Y:S01]  /*66b0*/  LOP3.LUT P3, RZ, R158, 0xff, RZ, 0xc0, !PT ;  /* 0x000000ff9eff7812 */ /* 0x000fe2000786c0ff */
[----:B------:R-:W-:Y:S01]  /*66c0*/  IMAD R71, R68, 0x100, R69 ;  /* 0x0000010044477824 */ /* 0x000fe200078e0245 */
[----:B-1----:R-:W-:Y:S02]  /*66d0*/  @P1 SEL R0, RZ, 0xffffffff, P4 ;  /* 0xffffffffff001807 */ /* 0x002fe40002000000 */
[----:B------:R-:W-:Y:S02]  /*66e0*/  CS2R R154, SRZ ;  /* 0x00000000009a7805 */ /* 0x000fe4000001ff00 */
[----:B------:R-:W-:Y:S02]  /*66f0*/  LEA R3, R168, UR44, 0x3 ;  /* 0x0000002ca8037c11 */ /* 0x000fe4000f8e18ff */
[----:B------:R-:W-:Y:S02]  /*6700*/  CS2R R152, SRZ ;  /* 0x0000000000987805 */ /* 0x000fe4000001ff00 */
[----:B------:R-:W-:Y:S02]  /*6710*/  @P0 SEL R0, R5, R0, !P3 ;  /* 0x0000000005000207 */ /* 0x000fe40005800000 */
[----:B------:R-:W-:Y:S02]  /*6720*/  CS2R R150, SRZ ;  /* 0x0000000000967805 */ /* 0x000fe4000001ff00 */
[----:B------:R-:W-:Y:S02]  /*6730*/  LEA R163, R68, UR44, 0x3 ;  /* 0x0000002c44a37c11 */ /* 0x000fe4000f8e18ff */
[----:B------:R-:W-:Y:S02]  /*6740*/  CS2R R148, SRZ ;  /* 0x0000000000947805 */ /* 0x000fe4000001ff00 */
[----:B------:R-:W-:Y:S02]  /*6750*/  @P1 LOP3.LUT R0, R0, 0x1, RZ, 0xc0, !PT ;  /* 0x0000000100001812 */ /* 0x000fe400078ec0ff */
[----:B------:R-:W-:Y:S02]  /*6760*/  CS2R R146, SRZ ;  /* 0x0000000000927805 */ /* 0x000fe4000001ff00 */
[----:B------:R-:W-:Y:S02]  /*6770*/  SHF.L.U32 R2, R170, 0x1f, RZ ;  /* 0x0000001faa027819 */ /* 0x000fe400000006ff */
[----:B------:R-:W-:Y:S02]  /*6780*/  CS2R R144, SRZ ;  /* 0x0000000000907805 */ /* 0x000fe4000001ff00 */
[----:B------:R-:W-:Y:S02]  /*6790*/  ISETP.NE.U32.OR P6, PT, R0, 0x1, !P1 ;  /* 0x000000010000780c */ /* 0x000fe40004fc5470 */
[----:B------:R-:W-:Y:S02]  /*67a0*/  CS2R R142, SRZ ;  /* 0x00000000008e7805 */ /* 0x000fe4000001ff00 */
[----:B------:R-:W-:Y:S02]  /*67b0*/  PLOP3.LUT P2, PT, PT, PT, UP1, 0x80, 0x8 ;  /* 0x000000000008781c */ /* 0x000fe40003f4f018 */
[----:B------:R-:W-:Y:S02]  /*67c0*/  CS2R R140, SRZ ;  /* 0x00000000008c7805 */ /* 0x000fe4000001ff00 */
[----:B------:R-:W-:Y:S02]  /*67d0*/  SEL R0, RZ, 0xffffffff, P4 ;  /* 0xffffffffff007807 */ /* 0x000fe40002000000 */
[----:B------:R-:W-:Y:S03]  /*67e0*/  P2R R189, PR, RZ, 0x40 ;  /* 0x00000040ffbd7803 */ /* 0x000fe60000000000 */
[----:B------:R-:W-:Y:S04]  /*67f0*/  @P6 SHF.L.U32 R4, R167, 0x1f, RZ ;  /* 0x0000001fa7046819 */ /* 0x000fe800000006ff */
[----:B------:R-:W-:Y:S01]  /*6800*/  @P2 SEL R0, R5, R0, !P3 ;  /* 0x0000000005002207 */ /* 0x000fe20005800000 */
[----:B------:R-:W1:Y:S03]  /*6810*/  @P6 SYNCS.PHASECHK.TRANS64.TRYWAIT P1, [R3+URZ+0xb0], R4 ;  /* 0x0000b004030065a7 */ /* 0x000e6600080211ff */
[----:B------:R-:W-:Y:S04]  /*6820*/  LOP3.LUT R0, R0, 0x1, RZ, 0xc0, !PT ;  /* 0x0000000100007812 */ /* 0x000fe800078ec0ff */
[----:B------:R-:W-:Y:S04]  /*6830*/  ISETP.NE.U32.AND P5, PT, R0, 0x1, PT ;  /* 0x000000010000780c */ /* 0x000fe80003fa5070 */
[----:B------:R-:W-:Y:S01]  /*6840*/  P2R R182, PR, RZ, 0x20 ;  /* 0x00000020ffb67803 */ /* 0x000fe20000000000 */
[----:B------:R2:W4:Y:S01]  /*6850*/  SYNCS.PHASECHK.TRANS64.TRYWAIT P0, [R163+URZ+0x120], R2 ;  /* 0x00012002a30075a7 */ /* 0x00052200080011ff */
[----:B-1----:R-:W-:Y:S01]  /*6860*/  @P6 SEL R181, RZ, 0x1, !P1 ;  /* 0x00000001ffb56807 */ /* 0x002fe20004800000 */
[----:B--2---:R-:W-:Y:S06]  /*6870*/  @!P6 BRA `(.L_x_115) ;  /* 0x00000000009ce947 */ /* 0x004fec0003800000 */
[----:B------:R-:W-:Y:S01]  /*6880*/  @P5 IMAD R7, R168, 0x2000, R173 ;  /* 0x00002000a8075824 */ /* 0x000fe200078e02ad */
[----:B------:R-:W-:Y:S01]  /*6890*/  ISETP.NE.AND P1, PT, R181, RZ, PT ;  /* 0x000000ffb500720c */ /* 0x000fe20003f25270 */
[----:B------:R-:W-:Y:S01]  /*68a0*/  BSSY B0, `(.L_x_116) ;  /* 0x0000010000007945 */ /* 0x000fe20003800000 */
[----:B------:R-:W-:Y:S01]  /*68b0*/  CS2R R142, SRZ ;  /* 0x00000000008e7805 */ /* 0x000fe2000001ff00 */
[--C-:B------:R-:W-:Y:S01]  /*68c0*/  @P5 IMAD R6, R174, -0x10, R7.reuse ;  /* 0xfffffff0ae065824 */ /* 0x100fe200078e0207 */
[----:B------:R-:W-:Y:S01]  /*68d0*/  CS2R R140, SRZ ;  /* 0x00000000008c7805 */ /* 0x000fe2000001ff00 */
[----:B------:R-:W-:Y:S01]  /*68e0*/  @P5 IMAD R5, R172, -0x10, R7 ;  /* 0xfffffff0ac055824 */ /* 0x000fe200078e0207 */
[----:B------:R-:W-:Y:S01]  /*68f0*/  CS2R R150, SRZ ;  /* 0x0000000000967805 */ /* 0x000fe2000001ff00 */
[----:B------:R-:W-:Y:S01]  /*6900*/  @P5 IMAD R4, R171, 0x10, R6 ;  /* 0x00000010ab045824 */ /* 0x000fe200078e0206 */
[----:B------:R-:W-:Y:S02]  /*6910*/  CS2R R148, SRZ ;  /* 0x0000000000947805 */ /* 0x000fe4000001ff00 */
[----:B------:R-:W-:Y:S02]  /*6920*/  CS2R R146, SRZ ;  /* 0x0000000000927805 */ /* 0x000fe4000001ff00 */
[----:B------:R-:W-:Y:S02]  /*6930*/  CS2R R144, SRZ ;  /* 0x0000000000907805 */ /* 0x000fe4000001ff00 */
[----:B------:R-:W-:Y:S02]  /*6940*/  CS2R R154, SRZ ;  /* 0x00000000009a7805 */ /* 0x000fe4000001ff00 */
[----:B------:R-:W-:Y:S01]  /*6950*/  CS2R R152, SRZ ;  /* 0x0000000000987805 */ /* 0x000fe2000001ff00 */
[----:B------:R-:W-:Y:S06]  /*6960*/  @P1 BRA `(.L_x_117) ;  /* 0x00000000000c1947 */ /* 0x000fec0003800000 */
[----:B------:R-:W-:Y:S04]  /*6970*/  SHF.L.U32 R0, R167, 0x1f, RZ ;  /* 0x0000001fa7007819 */ /* 0x000fe800000006ff */
[----:B------:R-:W1:Y:S02]  /*6980*/  SYNCS.PHASECHK.TRANS64.TRYWAIT P1, [R3+URZ+0xb0], R0 ;  /* 0x0000b000030075a7 */ /* 0x000e6400080211ff */
[----:B-1----:R-:W-:Y:S05]  /*6990*/  @!P1 BRA `(.L_x_118) ;  /* 0x0000006400349947 */ /* 0x002fea0003800000 */
.L_x_117:
[----:B------:R-:W-:Y:S05]  /*69a0*/  BSYNC B0 ;  /* 0x0000000000007941 */ /* 0x000fea0003800000 */
.L_x_116:
[----:B------:R-:W-:Y:S01]  /*69b0*/  ISETP.NE.AND P1, PT, R182, RZ, PT ;  /* 0x000000ffb600720c */ /* 0x000fe20003f25270 */
[----:B-1----:R-:W-:Y:S02]  /*69c0*/  VIADD R3, R3, 0xd0 ;  /* 0x000000d003037836 */ /* 0x002fe40000000000 */
[----:B------:R-:W-:Y:S02]  /*69d0*/  IMAD.U32 R0, RZ, RZ, UR45 ;  /* 0x0000002dff007e24 */ /* 0x000fe4000f8e00ff */
[----:B------:R-:W-:Y:S03]  /*69e0*/  VIADD R168, R168, 0x1 ;  /* 0x00000001a8a87836 */ /* 0x000fe60000000000 */
[----:B------:R-:W-:Y:S05]  /*69f0*/  PRMT R0, R0, 0x654, R3 ;  /* 0x0000065400007816 */ /* 0x000fea0000000003 */
[----:B------:R1:W2:Y:S04]  /*6a00*/  @P1 LDS.128 R140, [R7] ;  /* 0x00000000078c1984 */ /* 0x0002a80000000c00 */
[----:B------:R1:W1:Y:S04]  /*6a10*/  @P1 LDS.128 R148, [R5+0x20] ;  /* 0x0000200005941984 */ /* 0x0002680000000c00 */
[----:B------:R1:W1:Y:S04]  /*6a20*/  @P1 LDS.128 R144, [R6+0x10] ;  /* 0x0000100006901984 */ /* 0x0002680000000c00 */
[----:B------:R1:W1:Y:S01]  /*6a30*/  @P1 LDS.128 R152, [R4+0x10] ;  /* 0x0000100004981984 */ /* 0x0002620000000c00 */
[C---:B------:R-:W-:Y:S01]  /*6a40*/  ISETP.NE.AND P1, PT, R168.reuse, 0x4, PT ;  /* 0x00000004a800780c */ /* 0x040fe20003f25270 */
[----:B------:R-:W-:Y:S01]  /*6a50*/  @!PT LDS RZ, [RZ] ;  /* 0x00000000fffff984 */ /* 0x000fe20000000800 */
[----:B------:R-:W-:Y:S01]  /*6a60*/  @!PT LDS RZ, [RZ] ;  /* 0x00000000fffff984 */ /* 0x000fe20000000800 */
[----:B------:R-:W-:Y:S01]  /*6a70*/  @!PT LDS RZ, [RZ] ;  /* 0x00000000fffff984 */ /* 0x000fe20000000800 */
[----:B------:R-:W-:Y:S01]  /*6a80*/  @!PT LDS RZ, [RZ] ;  /* 0x00000000fffff984 */ /* 0x000fe20000000800 */
[----:B------:R5:W-:Y:S06]  /*6a90*/  MEMBAR.ALL.CTA ;  /* 0x0000000000007992 */ /* 0x000bec0000008000 */
[----:B-----5:R-:W5:Y:S01]  /*6aa0*/  FENCE.VIEW.ASYNC.S ;  /* 0x00000000000073c6 */ /* 0x020f620000000000 */
[----:B------:R-:W-:Y:S01]  /*6ab0*/  SEL R168, R168, RZ, P1 ;  /* 0x000000ffa8a87207 */ /* 0x000fe20000800000 */
[----:B-----5:R5:W-:Y:S02]  /*6ac0*/  SYNCS.ARRIVE.TRANS64.RED.A1T0 RZ, [R0+URZ], RZ ;  /* 0x000000ff00ff79a7 */ /* 0x020be400081004ff */
[----:B-----5:R-:W-:Y:S04]  /*6ad0*/  SEL R0, RZ, 0x1, P1 ;  /* 0x00000001ff007807 */ /* 0x020fe80000800000 */
[----:B--2---:R-:W-:Y:S02]  /*6ae0*/  LOP3.LUT R167, R167, R0, RZ, 0x3c, !PT ;  /* 0x00000000a7a77212 */ /* 0x004fe400078e3cff */
.L_x_115:
[----:B------:R-:W-:Y:S05]  /*6af0*/  BSYNC B1 ;  /* 0x0000000000017941 */ /* 0x000fea0003800000 */
.L_x_114:
[----:B------:R-:W-:Y:S04]  /*6b00*/  SHF.R.U32.HI R0, RZ, 0x15, R71 ;  /* 0x00000015ff007819 */ /* 0x000fe80000011647 */
[----:B------:R-:W-:Y:S01]  /*6b10*/  LOP3.LUT P1, RZ, R0, 0x3, R159, 0x48, !PT ;  /* 0x0000000300ff7812 */ /* 0x000fe2000782489f */
[----:B------:R-:W-:Y:S01]  /*6b20*/  @!UPT UIADD3 URZ, UPT, UPT, URZ, URZ, URZ ;  /* 0x000000fffffff290 */ /* 0x000fe2000fffe0ff */
[----:B----4-:R-:W-:Y:S11]  /*6b30*/  @P0 BRA `(.L_x_119) ;  /* 0x0000000000080947 */ /* 0x010ff60003800000 */
[----:B------:R-:W2:Y:S02]  /*6b40*/  SYNCS.PHASECHK.TRANS64.TRYWAIT P0, [R163+URZ+0x120], R2 ;  /* 0x00012002a30075a7 */ /* 0x000ea400080011ff */
[----:B--2---:R-:W-:Y:S05]  /*6b50*/  @!P0 BRA `(.L_x_120) ;  /* 0x0000006000d88947 */ /* 0x004fea0003800000 */
.L_x_119:
[----:B------:R-:W-:Y:S04]  /*6b60*/  BSSY.RECONVERGENT B6, `(.L_x_121) ;  /* 0x0000012000067945 */ /* 0x000fe80003800200 */
[----:B------:R-:W-:Y:S05]  /*6b70*/  @!P1 BRA `(.L_x_122) ;  /* 0x0000000000409947 */ /* 0x000fea0003800000 */
[----:B------:R-:W1:Y:S01]  /*6b80*/  LDCU.64 UR8, c[0x4][0x78] ;  /* 0x01000f00ff0877ac */ /* 0x000e620008000a00 */
[----:B------:R-:W-:Y:S01]  /*6b90*/  MOV R3, 0x0 ;  /* 0x0000000000037802 */ /* 0x000fe20000000f00 */
[----:B------:R-:W-:Y:S02]  /*6ba0*/  HFMA2 R12, -RZ, RZ, 0, 5.9604644775390625e-08 ;  /* 0x00000001ff0c7431 */ /* 0x000fe400000001ff */
[----:B------:R-:W-:Y:S02]  /*6bb0*/  IMAD.MOV.U32 R8, RZ, RZ, 0x192 ;  /* 0x00000192ff087424 */ /* 0x000fe400078e00ff */
[----:B------:R-:W-:Y:S01]  /*6bc0*/  IMAD.MOV.U32 R13, RZ, RZ, RZ ;  /* 0x000000ffff0d7224 */ /* 0x000fe200078e00ff */
[----:B------:R-:W4:Y:S01]  /*6bd0*/  LDCU.64 UR6, c[0x4][0x80] ;  /* 0x01001000ff0677ac */ /* 0x000f220008000a00 */
[----:B--2---:R-:W2:Y:S01]  /*6be0*/  LDC.64 R2, c[0x4][R3] ;  /* 0x0100000003027b82 */ /* 0x004ea20000000a00 */
[----:B------:R-:W5:Y:S01]  /*6bf0*/  LDCU.64 UR4, c[0x4][0x18] ;  /* 0x01000300ff0477ac */ /* 0x000f620008000a00 */
[----:B-1----:R-:W-:Y:S01]  /*6c00*/  MOV R5, UR9 ;  /* 0x0000000900057c02 */ /* 0x002fe20008000f00 */
[----:B------:R-:W-:Y:S01]  /*6c10*/  IMAD.U32 R4, RZ, RZ, UR8 ;  /* 0x00000008ff047e24 */ /* 0x000fe2000f8e00ff */
[----:B----4-:R-:W-:Y:S01]  /*6c20*/  MOV R7, UR7 ;  /* 0x0000000700077c02 */ /* 0x010fe20008000f00 */
[----:B------:R-:W-:Y:S01]  /*6c30*/  IMAD.U32 R6, RZ, RZ, UR6 ;  /* 0x00000006ff067e24 */ /* 0x000fe2000f8e00ff */
[----:B-----5:R-:W-:Y:S01]  /*6c40*/  MOV R11, UR5 ;  /* 0x00000005000b7c02 */ /* 0x020fe20008000f00 */
[----:B------:R-:W-:Y:S02]  /*6c50*/  IMAD.U32 R10, RZ, RZ, UR4 ;  /* 0x00000004ff0a7e24 */ /* 0x000fe4000f8e00ff */
[----:B------:R-:W-:Y:S07]  /*6c60*/  LEPC R20, `(.L_x_122) ;  /* 0x000000001014794e */ /* 0x000fee0000000000 */
[----:B--23--:R-:W-:Y:S05]  /*6c70*/  CALL.ABS.NOINC R2 ;  /* 0x0000000002007343 */ /* 0x00cfea0003c00000 */
.L_x_122:
[----:B------:R-:W-:Y:S05]  /*6c80*/  BSYNC.RECONVERGENT B6 ;  /* 0x0000000000067941 */ /* 0x000fea0003800200 */
.L_x_121:
[-C--:B------:R-:W-:Y:S01]  /*6c90*/  F2FP.F16.E4M3.UNPACK_B R74, R140.reuse ;  /* 0x0000008cff4a723e */ /* 0x080fe200020006ff */
[----:B------:R-:W-:Y:S05]  /*6ca0*/  WARPSYNC.ALL ;  /* 0x0000000000007948 */ /* 0x000fea0003800000 */
[----:B------:R-:W-:Y:S01]  /*6cb0*/  R2UR UR4, R71 ;  /* 0x00000000470472ca */ /* 0x000fe200000e0000 */
[--C-:B------:R-:W-:Y:S01]  /*6cc0*/  HADD2.F32 R72, -RZ, R74.reuse.H0_H0 ;  /* 0x2000004aff487230 */ /* 0x100fe20000004100 */
[----:B------:R-:W-:Y:S01]  /*6cd0*/  F2FP.F16.E4M3.UNPACK_B R76, R140.H1 ;  /* 0x0000008cff4c723e */ /* 0x000fe200030006ff */
[----:B------:R-:W-:Y:S01]  /*6ce0*/  HADD2.F32 R75, -RZ, R74.H1_H1 ;  /* 0x3000004aff4b7230 */ /* 0x000fe20000004100 */
[-C--:B------:R-:W-:Y:S01]  /*6cf0*/  F2FP.F16.E4M3.UNPACK_B R78, R141.reuse ;  /* 0x0000008dff4e723e */ /* 0x080fe200020006ff */
[----:B------:R-:W-:Y:S01]  /*6d00*/  BSSY.RECONVERGENT B0, `(.L_x_123) ;  /* 0x000011d000007945 */ /* 0x000fe20003800200 */
[----:B------:R-:W-:Y:S01]  /*6d10*/  F2FP.F16.E4M3.UNPACK_B R80, R141.H1 ;  /* 0x0000008dff50723e */ /* 0x000fe200030006ff */
[----:B------:R-:W-:Y:S01]  /*6d20*/  HADD2.F32 R74, -RZ, R76.H0_H0 ;  /* 0x2000004cff4a7230 */ /* 0x000fe20000004100 */
[-C--:B------:R-:W-:Y:S01]  /*6d30*/  F2FP.F16.E4M3.UNPACK_B R82, R142.reuse ;  /* 0x0000008eff52723e */ /* 0x080fe200020006ff */
[--C-:B------:R-:W-:Y:S01]  /*6d40*/  HADD2.F32 R77, -RZ, R78.reuse.H0_H0 ;  /* 0x2000004eff4d7230 */ /* 0x100fe20000004100 */
[----:B------:R-:W-:Y:S01]  /*6d50*/  F2FP.F16.E4M3.UNPACK_B R84, R142.H1 ;  /* 0x0000008eff54723e */ /* 0x000fe200030006ff */
[----:B------:R-:W-:Y:S01]  /*6d60*/  HADD2.F32 R78, -RZ, R78.H1_H1 ;  /* 0x3000004eff4e7230 */ /* 0x000fe20000004100 */
[-C--:B------:R-:W-:Y:S01]  /*6d70*/  F2FP.F16.E4M3.UNPACK_B R86, R143.reuse ;  /* 0x0000008fff56723e */ /* 0x080fe200020006ff */
[----:B-1----:R-:W3:Y:S01]  /*6d80*/  LDTM.x64 R4, tmem[UR4] ;  /* 0x00000004000479ee */ /* 0x002ee20008340000 */
[----:B------:R-:W-:Y:S01]  /*6d90*/  F2FP.F16.E4M3.UNPACK_B R88, R143.H1 ;  /* 0x0000008fff58723e */ /* 0x000fe200030006ff */
[----:B------:R-:W-:Y:S01]  /*6da0*/  HADD2.F32 R76, -RZ, R76.H1_H1 ;  /* 0x3000004cff4c7230 */ /* 0x000fe20000004100 */
[-C--:B------:R-:W-:Y:S01]  /*6db0*/  F2FP.F16.E4M3.UNPACK_B R90, R144.reuse ;  /* 0x00000090ff5a723e */ /* 0x080fe200020006ff */
[----:B------:R-:W-:Y:S01]  /*6dc0*/  HADD2.F32 R79, -RZ, R80.H0_H0 ;  /* 0x20000050ff4f7230 */ /* 0x000fe20000004100 */
[----:B------:R-:W-:Y:S01]  /*6dd0*/  F2FP.F16.E4M3.UNPACK_B R92, R144.H1 ;  /* 0x00000090ff5c723e */ /* 0x000fe200030006ff */
[--C-:B------:R-:W-:Y:S01]  /*6de0*/  HADD2.F32 R81, -RZ, R82.reuse.H0_H0 ;  /* 0x20000052ff517230 */ /* 0x100fe20000004100 */
[----:B------:R-:W-:Y:S01]  /*6df0*/  SHF.L.U32 R188, R166, 0x4, RZ ;  /* 0x00000004a6bc7819 */ /* 0x000fe200000006ff */
[----:B------:R-:W-:Y:S01]  /*6e00*/  HADD2.F32 R82, -RZ, R82.H1_H1 ;  /* 0x30000052ff527230 */ /* 0x000fe20000004100 */
[----:B------:R-:W-:Y:S01]  /*6e10*/  SHF.L.U32 R190, R165, 0x4, RZ ;  /* 0x00000004a5be7819 */ /* 0x000fe200000006ff */
[--C-:B------:R-:W-:Y:S01]  /*6e20*/  HADD2.F32 R85, -RZ, R86.reuse.H0_H0 ;  /* 0x20000056ff557230 */ /* 0x100fe20000004100 */
[C---:B------:R-:W-:Y:S01]  /*6e30*/  IADD3 R178, PT, PT, R173.reuse, R188, RZ ;  /* 0x000000bcadb27210 */ /* 0x040fe20007ffe0ff */
[----:B------:R-:W-:Y:S01]  /*6e40*/  HADD2.F32 R86, -RZ, R86.H1_H1 ;  /* 0x30000056ff567230 */ /* 0x000fe20000004100 */
[----:B------:R-:W-:Y:S01]  /*6e50*/  IADD3 R180, PT, PT, R173, R190, RZ ;  /* 0x000000beadb47210 */ /* 0x000fe20007ffe0ff */
[--C-:B------:R-:W-:Y:S01]  /*6e60*/  HADD2.F32 R89, -RZ, R90.reuse.H0_H0 ;  /* 0x2000005aff597230 */ /* 0x100fe20000004100 */
[----:B------:R-:W-:Y:S01]  /*6e70*/  SHF.L.U32 R183, R171, 0x4, RZ ;  /* 0x00000004abb77819 */ /* 0x000fe200000006ff */
[----:B------:R-:W-:Y:S01]  /*6e80*/  HADD2.F32 R90, -RZ, R90.H1_H1 ;  /* 0x3000005aff5a7230 */ /* 0x000fe20000004100 */
[----:B------:R-:W-:Y:S01]  /*6e90*/  F2FP.F16.E4M3.UNPACK_B R94, R145 ;  /* 0x00000091ff5e723e */ /* 0x000fe200020006ff */
[----:B------:R-:W-:Y:S01]  /*6ea0*/  HADD2.F32 R80, -RZ, R80.H1_H1 ;  /* 0x30000050ff507230 */ /* 0x000fe20000004100 */
[----:B------:R-:W-:Y:S01]  /*6eb0*/  F2FP.F16.E4M3.UNPACK_B R98, R146 ;  /* 0x00000092ff62723e */ /* 0x000fe200020006ff */
[----:B------:R-:W-:Y:S01]  /*6ec0*/  HADD2.F32 R83, -RZ, R84.H0_H0 ;  /* 0x20000054ff537230 */ /* 0x000fe20000004100 */
[----:B------:R-:W-:Y:S01]  /*6ed0*/  F2FP.F16.E4M3.UNPACK_B R102, R147 ;  /* 0x00000093ff66723e */ /* 0x000fe200020006ff */
[--C-:B------:R-:W-:Y:S01]  /*6ee0*/  HADD2.F32 R93, -RZ, R94.reuse.H0_H0 ;  /* 0x2000005eff5d7230 */ /* 0x100fe20000004100 */
[----:B------:R-:W-:Y:S01]  /*6ef0*/  F2FP.F16.E4M3.UNPACK_B R106, R148 ;  /* 0x00000094ff6a723e */ /* 0x000fe200020006ff */
[C---:B---3--:R-:W-:Y:S01]  /*6f00*/  FMUL R0, R70.reuse, R4 ;  /* 0x0000000446007220 */ /* 0x048fe20000400000 */
[C---:B--2---:R-:W-:Y:S01]  /*6f10*/  FMUL R2, R70.reuse, R5 ;  /* 0x0000000546027220 */ /* 0x044fe20000400000 */
[C---:B------:R-:W-:Y:S01]  /*6f20*/  FMUL R4, R70.reuse, R8 ;  /* 0x0000000846047220 */ /* 0x040fe20000400000 */
[C---:B------:R-:W-:Y:S01]  /*6f30*/  FMUL R5, R70.reuse, R9 ;  /* 0x0000000946057220 */ /* 0x040fe20000400000 */
[C---:B------:R-:W-:Y:S01]  /*6f40*/  FFMA R0, R73.reuse, R72, R0 ;  /* 0x0000004849007223 */ /* 0x040fe20000000000 */
[C---:B------:R-:W-:Y:S01]  /*6f50*/  FFMA R2, R73.reuse, R75, R2 ;  /* 0x0000004b49027223 */ /* 0x040fe20000000002 */
[C---:B------:R-:W-:Y:S01]  /*6f60*/  FMUL R8, R70.reuse, R12 ;  /* 0x0000000c46087220 */ /* 0x040fe20000400000 */
[C---:B------:R-:W-:Y:S01]  /*6f70*/  FMUL R9, R70.reuse, R13 ;  /* 0x0000000d46097220 */ /* 0x040fe20000400000 */
[C---:B------:R-:W-:Y:S01]  /*6f80*/  FMUL R12, R70.reuse, R16 ;  /* 0x00000010460c7220 */ /* 0x040fe20000400000 */
[C---:B------:R-:W-:Y:S01]  /*6f90*/  FMUL R13, R70.reuse, R17 ;  /* 0x00000011460d7220 */ /* 0x040fe20000400000 */
[C---:B------:R-:W-:Y:S01]  /*6fa0*/  FMUL R16, R70.reuse, R20 ;  /* 0x0000001446107220 */ /* 0x040fe20000400000 */
[C---:B------:R-:W-:Y:S01]  /*6fb0*/  FMUL R17, R70.reuse, R21 ;  /* 0x0000001546117220 */ /* 0x040fe20000400000 */
[----:B------:R-:W-:Y:S02]  /*6fc0*/  HADD2.F32 R94, -RZ, R94.H1_H1 ;  /* 0x3000005eff5e7230 */ /* 0x000fe40000004100 */
[C---:B------:R-:W-:Y:S01]  /*6fd0*/  FMUL R20, R70.reuse, R24 ;  /* 0x0000001846147220 */ /* 0x040fe20000400000 */
[C---:B------:R-:W-:Y:S01]  /*6fe0*/  FMUL R21, R70.reuse, R25 ;  /* 0x0000001946157220 */ /* 0x040fe20000400000 */
[--C-:B------:R-:W-:Y:S02]  /*6ff0*/  HADD2.F32 R97, -RZ, R98.reuse.H0_H0 ;  /* 0x20000062ff617230 */ /* 0x100fe40000004100 */
[C---:B------:R-:W-:Y:S01]  /*7000*/  FMUL R24, R70.reuse, R28 ;  /* 0x0000001c46187220 */ /* 0x040fe20000400000 */
[----:B------:R-:W-:Y:S02]  /*7010*/  HADD2.F32 R98, -RZ, R98.H1_H1 ;  /* 0x30000062ff627230 */ /* 0x000fe40000004100 */
[C---:B------:R-:W-:Y:S01]  /*7020*/  FMUL R25, R70.reuse, R29 ;  /* 0x0000001d46197220 */ /* 0x040fe20000400000 */
[--C-:B------:R-:W-:Y:S02]  /*7030*/  HADD2.F32 R101, -RZ, R102.reuse.H0_H0 ;  /* 0x20000066ff657230 */ /* 0x100fe40000004100 */
[C---:B------:R-:W-:Y:S01]  /*7040*/  FMUL R28, R70.reuse, R32 ;  /* 0x00000020461c7220 */ /* 0x040fe20000400000 */
[----:B------:R-:W-:Y:S02]  /*7050*/  HADD2.F32 R102, -RZ, R102.H1_H1 ;  /* 0x30000066ff667230 */ /* 0x000fe40000004100 */
[C---:B------:R-:W-:Y:S01]  /*7060*/  FMUL R29, R70.reuse, R33 ;  /* 0x00000021461d7220 */ /* 0x040fe20000400000 */
[--C-:B------:R-:W-:Y:S02]  /*7070*/  HADD2.F32 R105, -RZ, R106.reuse.H0_H0 ;  /* 0x2000006aff697230 */ /* 0x100fe40000004100 */
[C---:B------:R-:W-:Y:S01]  /*7080*/  FMUL R32, R70.reuse, R36 ;  /* 0x0000002446207220 */ /* 0x040fe20000400000 */
[----:B------:R-:W-:Y:S01]  /*7090*/  F2FP.F16.E4M3.UNPACK_B R96, R145.H1 ;  /* 0x00000091ff60723e */ /* 0x000fe200030006ff */
[----:B------:R-:W-:Y:S02]  /*70a0*/  HADD2.F32 R106, -RZ, R106.H1_H1 ;  /* 0x3000006aff6a7230 */ /* 0x000fe40000004100 */
[C---:B------:R-:W-:Y:S01]  /*70b0*/  FMUL R33, R70.reuse, R37 ;  /* 0x0000002546217220 */ /* 0x040fe20000400000 */
[C---:B------:R-:W-:Y:S01]  /*70c0*/  FMUL R36, R70.reuse, R40 ;  /* 0x0000002846247220 */ /* 0x040fe20000400000 */
[----:B------:R-:W-:Y:S01]  /*70d0*/  F2FP.F16.E4M3.UNPACK_B R100, R146.H1 ;  /* 0x00000092ff64723e */ /* 0x000fe200030006ff */
        /* <DEDUP_REMOVED lines=8> */
[----:B------:R-:W-:Y:S01]  /*7160*/  F2FP.F16.E4M3.UNPACK_B R110, R149 ;  /* 0x00000095ff6e723e */ /* 0x000fe200020006ff */
[C---:B------:R-:W-:Y:S01]  /*7170*/  FMUL R49, R70.reuse, R53 ;  /* 0x0000003546317220 */ /* 0x040fe20000400000 */
[C---:B------:R-:W-:Y:S01]  /*7180*/  FMUL R52, R70.reuse, R56 ;  /* 0x0000003846347220 */ /* 0x040fe20000400000 */
[----:B------:R-:W-:Y:S01]  /*7190*/  F2FP.F16.E4M3.UNPACK_B R112, R149.H1 ;  /* 0x00000095ff70723e */ /* 0x000fe200030006ff */
[C---:B------:R-:W-:Y:S01]  /*71a0*/  FMUL R53, R70.reuse, R57 ;  /* 0x0000003946357220 */ /* 0x040fe20000400000 */
[--C-:B------:R-:W-:Y:S02]  /*71b0*/  HADD2.F32 R109, -RZ, R110.reuse.H0_H0 ;  /* 0x2000006eff6d7230 */ /* 0x100fe40000004100 */
[C---:B------:R-:W-:Y:S01]  /*71c0*/  FMUL R56, R70.reuse, R60 ;  /* 0x0000003c46387220 */ /* 0x040fe20000400000 */
[----:B------:R-:W-:Y:S01]  /*71d0*/  F2FP.F16.E4M3.UNPACK_B R114, R150 ;  /* 0x00000096ff72723e */ /* 0x000fe200020006ff */
[----:B------:R-:W-:Y:S02]  /*71e0*/  HADD2.F32 R110, -RZ, R110.H1_H1 ;  /* 0x3000006eff6e7230 */ /* 0x000fe40000004100 */
[C---:B------:R-:W-:Y:S01]  /*71f0*/  FMUL R57, R70.reuse, R61 ;  /* 0x0000003d46397220 */ /* 0x040fe20000400000 */
[C---:B------:R-:W-:Y:S01]  /*7200*/  FMUL R60, R70.reuse, R64 ;  /* 0x00000040463c7220 */ /* 0x040fe20000400000 */
[----:B------:R-:W-:Y:S01]  /*7210*/  F2FP.F16.E4M3.UNPACK_B R116, R150.H1 ;  /* 0x00000096ff74723e */ /* 0x000fe200030006ff */
[--C-:B------:R-:W-:Y:S02]  /*7220*/  HADD2.F32 R113, -RZ, R114.reuse.H0_H0 ;  /* 0x20000072ff717230 */ /* 0x100fe40000004100 */
[C---:B------:R-:W-:Y:S01]  /*7230*/  FMUL R61, R70.reuse, R65 ;  /* 0x00000041463d7220 */ /* 0x040fe20000400000 */
[----:B------:R-:W-:Y:S02]  /*7240*/  HADD2.F32 R114, -RZ, R114.H1_H1 ;  /* 0x30000072ff727230 */ /* 0x000fe40000004100 */
[C---:B------:R-:W-:Y:S01]  /*7250*/  FMUL R3, R70.reuse, R6 ;  /* 0x0000000646037220 */ /* 0x040fe20000400000 */
[----:B------:R-:W-:Y:S01]  /*7260*/  F2FP.F16.E4M3.UNPACK_B R118, R151 ;  /* 0x00000097ff76723e */ /* 0x000fe200020006ff */
[C---:B------:R-:W-:Y:S01]  /*7270*/  FMUL R7, R70.reuse, R7 ;  /* 0x0000000746077220 */ /* 0x040fe20000400000 */
[C---:B------:R-:W-:Y:S01]  /*7280*/  FMUL R6, R70.reuse, R10 ;  /* 0x0000000a46067220 */ /* 0x040fe20000400000 */
[----:B------:R-:W-:Y:S01]  /*7290*/  F2FP.F16.E4M3.UNPACK_B R120, R151.H1 ;  /* 0x00000097ff78723e */ /* 0x000fe200030006ff */
[C---:B------:R-:W-:Y:S01]  /*72a0*/  FFMA R3, R73.reuse, R74, R3 ;  /* 0x0000004a49037223 */ /* 0x040fe20000000003 */
[C---:B------:R-:W-:Y:S01]  /*72b0*/  FFMA R7, R73.reuse, R76, R7 ;  /* 0x0000004c49077223 */ /* 0x040fe20000000007 */
[----:B------:R-:W-:Y:S01]  /*72c0*/  F2FP.F16.E4M3.UNPACK_B R122, R152 ;  /* 0x00000098ff7a723e */ /* 0x000fe200020006ff */
[C---:B------:R-:W-:Y:S01]  /*72d0*/  FFMA R4, R73.reuse, R77, R4 ;  /* 0x0000004d49047223 */ /* 0x040fe20000000004 */
[C---:B------:R-:W-:Y:S01]  /*72e0*/  FFMA R5, R73.reuse, R78, R5 ;  /* 0x0000004e49057223 */ /* 0x040fe20000000005 */
[----:B------:R-:W-:Y:S01]  /*72f0*/  F2FP.F16.E4M3.UNPACK_B R124, R152.H1 ;  /* 0x00000098ff7c723e */ /* 0x000fe200030006ff */
[----:B------:R-:W-:Y:S01]  /*7300*/  FFMA R6, R73, R79, R6 ;  /* 0x0000004f49067223 */ /* 0x000fe20000000006 */
[----:B------:R-:W-:Y:S01]  /*7310*/  F2FP.SATFINITE.E4M3.F32.PACK_AB_MERGE_C R179, R7, R3, RZ ;  /* 0x0000000307b3723e */ /* 0x000fe200048070ff */
[--C-:B------:R-:W-:Y:S02]  /*7320*/  HADD2.F32 R117, -RZ, R118.reuse.H0_H0 ;  /* 0x20000076ff757230 */ /* 0x100fe40000004100 */
[----:B------:R-:W-:Y:S01]  /*7330*/  FMUL R11, R70, R11 ;  /* 0x0000000b460b7220 */ /* 0x000fe20000400000 */
[----:B------:R-:W-:Y:S01]  /*7340*/  HADD2.F32 R118, -RZ, R118.H1_H1 ;  /* 0x30000076ff767230 */ /* 0x000fe20000004100 */
[----:B------:R-:W-:Y:S01]  /*7350*/  F2FP.SATFINITE.E4M3.F32.PACK_AB_MERGE_C R184, R2, R0, R179 ;  /* 0x0000000002b8723e */ /* 0x000fe200048070b3 */
[--C-:B------:R-:W-:Y:S01]  /*7360*/  HADD2.F32 R121, -RZ, R122.reuse.H0_H0 ;  /* 0x2000007aff797230 */ /* 0x100fe20000004100 */
[----:B------:R-:W-:Y:S01]  /*7370*/  IADD3 R179, PT, PT, R183, R178, RZ ;  /* 0x000000b2b7b37210 */ /* 0x000fe20007ffe0ff */
[C---:B------:R-:W-:Y:S01]  /*7380*/  FFMA R11, R73.reuse, R80, R11 ;  /* 0x00000050490b7223 */ /* 0x040fe2000000000b */
[C---:B------:R-:W-:Y:S01]  /*7390*/  FFMA R8, R73.reuse, R81, R8 ;  /* 0x0000005149087223 */ /* 0x040fe20000000008 */
[----:B------:R-:W-:Y:S01]  /*73a0*/  FFMA R9, R73, R82, R9 ;  /* 0x0000005249097223 */ /* 0x000fe20000000009 */
[----:B------:R-:W-:Y:S02]  /*73b0*/  HADD2.F32 R122, -RZ, R122.H1_H1 ;  /* 0x3000007aff7a7230 */ /* 0x000fe40000004100 */
[C---:B------:R-:W-:Y:S01]  /*73c0*/  FMUL R10, R70.reuse, R14 ;  /* 0x0000000e460a7220 */ /* 0x040fe20000400000 */
[----:B------:R-:W-:Y:S01]  /*73d0*/  HADD2.F32 R84, -RZ, R84.H1_H1 ;  /* 0x30000054ff547230 */ /* 0x000fe20000004100 */
[----:B------:R-:W-:Y:S01]  /*73e0*/  F2FP.SATFINITE.E4M3.F32.PACK_AB_MERGE_C R185, R11, R6, RZ ;  /* 0x000000060bb9723e */ /* 0x000fe200048070ff */
[C---:B------:R-:W-:Y:S01]  /*73f0*/  FMUL R15, R70.reuse, R15 ;  /* 0x0000000f460f7220 */ /* 0x040fe20000400000 */
[--C-:B------:R-:W-:Y:S02]  /*7400*/  HADD2.F32 R87, -RZ, R88.reuse.H0_H0 ;  /* 0x20000058ff577230 */ /* 0x100fe40000004100 */
[----:B------:R-:W-:Y:S01]  /*7410*/  FFMA R10, R73, R83, R10 ;  /* 0x00000053490a7223 */ /* 0x000fe2000000000a */
[----:B------:R-:W-:Y:S01]  /*7420*/  F2FP.SATFINITE.E4M3.F32.PACK_AB_MERGE_C R185, R5, R4, R185 ;  /* 0x0000000405b9723e */ /* 0x000fe200048070b9 */
[C---:B------:R-:W-:Y:S01]  /*7430*/  FFMA R15, R73.reuse, R84, R15 ;  /* 0x00000054490f7223 */ /* 0x040fe2000000000f */
[C---:B------:R-:W-:Y:S01]  /*7440*/  FFMA R12, R73.reuse, R85, R12 ;  /* 0x00000055490c7223 */ /* 0x040fe2000000000c */
[----:B------:R-:W-:Y:S01]  /*7450*/  FFMA R13, R73, R86, R13 ;  /* 0x00000056490d7223 */ /* 0x000fe2000000000d */
[----:B------:R-:W-:Y:S02]  /*7460*/  HADD2.F32 R88, -RZ, R88.H1_H1 ;  /* 0x30000058ff587230 */ /* 0x000fe40000004100 */
[C---:B------:R-:W-:Y:S01]  /*7470*/  FMUL R14, R70.reuse, R18 ;  /* 0x00000012460e7220 */ /* 0x040fe20000400000 */
[----:B------:R-:W-:Y:S01]  /*7480*/  F2FP.F16.E4M3.UNPACK_B R126, R153 ;  /* 0x00000099ff7e723e */ /* 0x000fe200020006ff */
[C---:B------:R-:W-:Y:S01]  /*7490*/  FMUL R19, R70.reuse, R19 ;  /* 0x0000001346137220 */ /* 0x040fe20000400000 */
[----:B------:R-:W-:Y:S01]  /*74a0*/  HADD2.F32 R91, -RZ, R92.H0_H0 ;  /* 0x2000005cff5b7230 */ /* 0x000fe20000004100 */
[----:B------:R-:W-:Y:S01]  /*74b0*/  F2FP.SATFINITE.E4M3.F32.PACK_AB_MERGE_C R186, R15, R10, RZ ;  /* 0x0000000a0fba723e */ /* 0x000fe200048070ff */
[C---:B------:R-:W-:Y:S01]  /*74c0*/  FFMA R14, R73.reuse, R87, R14 ;  /* 0x00000057490e7223 */ /* 0x040fe2000000000e */
[C---:B------:R-:W-:Y:S01]  /*74d0*/  FFMA R19, R73.reuse, R88, R19 ;  /* 0x0000005849137223 */ /* 0x040fe20000000013 */
[C---:B------:R-:W-:Y:S01]  /*74e0*/  FFMA R16, R73.reuse, R89, R16 ;  /* 0x0000005949107223 */ /* 0x040fe20000000010 */
[----:B------:R-:W-:Y:S01]  /*74f0*/  F2FP.F16.E4M3.UNPACK_B R128, R153.H1 ;  /* 0x00000099ff80723e */ /* 0x000fe200030006ff */
[----:B------:R-:W-:Y:S01]  /*7500*/  FFMA R17, R73, R90, R17 ;  /* 0x0000005a49117223 */ /* 0x000fe20000000011 */
[----:B------:R-:W-:Y:S01]  /*7510*/  F2FP.SATFINITE.E4M3.F32.PACK_AB_MERGE_C R186, R9, R8, R186 ;  /* 0x0000000809ba723e */ /* 0x000fe200048070ba */
[--C-:B------:R-:W-:Y:S01]  /*7520*/  HADD2.F32 R125, -RZ, R126.reuse.H0_H0 ;  /* 0x2000007eff7d7230 */ /* 0x100fe20000004100 */
[----:B------:R-:W-:Y:S01]  /*7530*/  F2FP.SATFINITE.E4M3.F32.PACK_AB_MERGE_C R187, R19, R14, RZ ;  /* 0x0000000e13bb723e */ /* 0x000fe200048070ff */
[----:B------:R-:W-:Y:S02]  /*7540*/  HADD2.F32 R126, -RZ, R126.H1_H1 ;  /* 0x3000007eff7e7230 */ /* 0x000fe40000004100 */
[C---:B------:R-:W-:Y:S01]  /*7550*/  FMUL R18, R70.reuse, R22 ;  /* 0x0000001646127220 */ /* 0x040fe20000400000 */
[----:B------:R-:W-:Y:S01]  /*7560*/  HADD2.F32 R92, -RZ, R92.H1_H1 ;  /* 0x3000005cff5c7230 */ /* 0x000fe20000004100 */
[----:B------:R-:W-:Y:S01]  /*7570*/  F2FP.SATFINITE.E4M3.F32.PACK_AB_MERGE_C R187, R13, R12, R187 ;  /* 0x0000000c0dbb723e */ /* 0x000fe200048070bb */
[C---:B------:R-:W-:Y:S01]  /*7580*/  FMUL R23, R70.reuse, R23 ;  /* 0x0000001746177220 */ /* 0x040fe20000400000 */
[--C-:B------:R-:W-:Y:S02]  /*7590*/  HADD2.F32 R95, -RZ, R96.reuse.H0_H0 ;  /* 0x20000060ff5f7230 */ /* 0x100fe40000004100 */
[C---:B------:R-:W-:Y:S01]  /*75a0*/  FFMA R18, R73.reuse, R91, R18 ;  /* 0x0000005b49127223 */ /* 0x040fe20000000012 */
[----:B------:R-:W-:Y:S01]  /*75b0*/  HADD2.F32 R96, -RZ, R96.H1_H1 ;  /* 0x30000060ff607230 */ /* 0x000fe20000004100 */
[----:B------:R1:W-:Y:S01]  /*75c0*/  STS.128 [R137+UR44+0x8200], R184 ;  /* 0x008200b889007988 */ /* 0x0003e20008000c2c */
[C---:B------:R-:W-:Y:S01]  /*75d0*/  FFMA R23, R73.reuse, R92, R23 ;  /* 0x0000005c49177223 */ /* 0x040fe20000000017 */
[C---:B------:R-:W-:Y:S01]  /*75e0*/  FFMA R20, R73.reuse, R93, R20 ;  /* 0x0000005d49147223 */ /* 0x040fe20000000014 */
[----:B------:R-:W-:Y:S01]  /*75f0*/  FFMA R21, R73, R94, R21 ;  /* 0x0000005e49157223 */ /* 0x000fe20000000015 */
        /* <DEDUP_REMOVED lines=20> */
[----:B------:R-:W-:Y:S02]  /*7740*/  HADD2.F32 R104, -RZ, R104.H1_H1 ;  /* 0x30000068ff687230 */ /* 0x000fe40000004100 */
        /* <DEDUP_REMOVED lines=24> */
[----:B------:R1:W-:Y:S01]  /*78d0*/  STS.128 [R178+0x8010], R192 ;  /* 0x008010c0b2007388 */ /* 0x0003e20000000c00 */
[C---:B------:R-:W-:Y:S01]  /*78e0*/  FFMA R39, R73.reuse, R108, R39 ;  /* 0x0000006c49277223 */ /* 0x040fe20000000027 */
[C---:B------:R-:W-:Y:S01]  /*78f0*/  FFMA R36, R73.reuse, R109, R36 ;  /* 0x0000006d49247223 */ /* 0x040fe20000000024 */
[----:B------:R-:W-:Y:S01]  /*7900*/  FFMA R37, R73, R110, R37 ;  /* 0x0000006e49257223 */ /* 0x000fe20000000025 */
[----:B------:R-:W-:Y:S01]  /*7910*/  FMUL R38, R70, R42 ;  /* 0x0000002a46267220 */ /* 0x000fe20000400000 */
[----:B------:R-:W-:Y:S01]  /*7920*/  ISETP.NE.AND P0, PT, R176, RZ, PT ;  /* 0x000000ffb000720c */ /* 0x000fe20003f05270 */
[C---:B------:R-:W-:Y:S01]  /*7930*/  FMUL R43, R70.reuse, R43 ;  /* 0x0000002b462b7220 */ /* 0x040fe20000400000 */
[--C-:B------:R-:W-:Y:S01]  /*7940*/  HADD2.F32 R115, -RZ, R116.reuse.H0_H0 ;  /* 0x20000074ff737230 */ /* 0x100fe20000004100 */
[----:B------:R-:W-:Y:S01]  /*7950*/  F2FP.SATFINITE.E4M3.F32.PACK_AB_MERGE_C R196, R39, R34, RZ ;  /* 0x0000002227c4723e */ /* 0x000fe200048070ff */
[C---:B------:R-:W-:Y:S01]  /*7960*/  FFMA R38, R73.reuse, R111, R38 ;  /* 0x0000006f49267223 */ /* 0x040fe20000000026 */
[C---:B------:R-:W-:Y:S01]  /*7970*/  FFMA R43, R73.reuse, R112, R43 ;  /* 0x00000070492b7223 */ /* 0x040fe2000000002b */
[----:B------:R-:W-:Y:S01]  /*7980*/  FFMA R40, R73, R113, R40 ;  /* 0x0000007149287223 */ /* 0x000fe20000000028 */
[----:B------:R-:W-:Y:S01]  /*7990*/  F2FP.SATFINITE.E4M3.F32.PACK_AB_MERGE_C R196, R33, R32, R196 ;  /* 0x0000002021c4723e */ /* 0x000fe200048070c4 */
[----:B------:R-:W-:Y:S01]  /*79a0*/  FFMA R41, R73, R114, R41 ;  /* 0x0000007249297223 */ /* 0x000fe20000000029 */
[----:B------:R-:W-:Y:S01]  /*79b0*/  HADD2.F32 R116, -RZ, R116.H1_H1 ;  /* 0x30000074ff747230 */ /* 0x000fe20000004100 */
[----:B------:R-:W-:Y:S01]  /*79c0*/  F2FP.SATFINITE.E4M3.F32.PACK_AB_MERGE_C R197, R43, R38, RZ ;  /* 0x000000262bc5723e */ /* 0x000fe200048070ff */
[C---:B------:R-:W-:Y:S01]  /*79d0*/  FMUL R42, R70.reuse, R46 ;  /* 0x0000002e462a7220 */ /* 0x040fe20000400000 */
[C---:B------:R-:W-:Y:S01]  /*79e0*/  FMUL R47, R70.reuse, R47 ;  /* 0x0000002f462f7220 */ /* 0x040fe20000400000 */
[--C-:B------:R-:W-:Y:S01]  /*79f0*/  HADD2.F32 R119, -RZ, R120.reuse.H0_H0 ;  /* 0x20000078ff777230 */ /* 0x100fe20000004100 */
[----:B------:R-:W-:Y:S01]  /*7a00*/  F2FP.SATFINITE.E4M3.F32.PACK_AB_MERGE_C R197, R37, R36, R197 ;  /* 0x0000002425c5723e */ /* 0x000fe200048070c5 */
[C---:B------:R-:W-:Y:S01]  /*7a10*/  FFMA R42, R73.reuse, R115, R42 ;  /* 0x00000073492a7223 */ /* 0x040fe2000000002a */
[C---:B------:R-:W-:Y:S01]  /*7a20*/  FFMA R47, R73.reuse, R116, R47 ;  /* 0x00000074492f7223 */ /* 0x040fe2000000002f */
[----:B------:R-:W-:Y:S01]  /*7a30*/  FFMA R44, R73, R117, R44 ;  /* 0x00000075492c7223 */ /* 0x000fe2000000002c */
[----:B------:R-:W-:Y:S01]  /*7a40*/  ISETP.NE.AND P6, PT, R189, RZ, PT ;  /* 0x000000ffbd00720c */ /* 0x000fe20003fc5270 */
[----:B------:R-:W-:Y:S01]  /*7a50*/  FFMA R45, R73, R118, R45 ;  /* 0x00000076492d7223 */ /* 0x000fe2000000002d */
[----:B------:R-:W-:Y:S01]  /*7a60*/  HADD2.F32 R120, -RZ, R120.H1_H1 ;  /* 0x30000078ff787230 */ /* 0x000fe20000004100 */
[----:B------:R-:W-:Y:S01]  /*7a70*/  F2FP.SATFINITE.E4M3.F32.PACK_AB_MERGE_C R198, R47, R42, RZ ;  /* 0x0000002a2fc6723e */ /* 0x000fe200048070ff */
[C---:B------:R-:W-:Y:S01]  /*7a80*/  FMUL R46, R70.reuse, R50 ;  /* 0x00000032462e7220 */ /* 0x040fe20000400000 */
[C---:B------:R-:W-:Y:S01]  /*7a90*/  FMUL R51, R70.reuse, R51 ;  /* 0x0000003346337220 */ /* 0x040fe20000400000 */
[--C-:B------:R-:W-:Y:S02]  /*7aa0*/  HADD2.F32 R123, -RZ, R124.reuse.H0_H0 ;  /* 0x2000007cff7b7230 */ /* 0x100fe40000004100 */
[C---:B------:R-:W-:Y:S01]  /*7ab0*/  FMUL R50, R70.reuse, R54 ;  /* 0x0000003646327220 */ /* 0x040fe20000400000 */
[C---:B------:R-:W-:Y:S01]  /*7ac0*/  FFMA R46, R73.reuse, R119, R46 ;  /* 0x00000077492e7223 */ /* 0x040fe2000000002e */
[----:B------:R-:W-:Y:S02]  /*7ad0*/  HADD2.F32 R124, -RZ, R124.H1_H1 ;  /* 0x3000007cff7c7230 */ /* 0x000fe40000004100 */
[C---:B------:R-:W-:Y:S01]  /*7ae0*/  FFMA R51, R73.reuse, R120, R51 ;  /* 0x0000007849337223 */ /* 0x040fe20000000033 */
[C---:B------:R-:W-:Y:S01]  /*7af0*/  FMUL R55, R70.reuse, R55 ;  /* 0x0000003746377220 */ /* 0x040fe20000400000 */
[C---:B------:R-:W-:Y:S01]  /*7b00*/  FFMA R48, R73.reuse, R121, R48 ;  /* 0x0000007949307223 */ /* 0x040fe20000000030 */
[C---:B------:R-:W-:Y:S01]  /*7b10*/  FFMA R49, R73.reuse, R122, R49 ;  /* 0x0000007a49317223 */ /* 0x040fe20000000031 */
[--C-:B------:R-:W-:Y:S02]  /*7b20*/  HADD2.F32 R127, -RZ, R128.reuse.H0_H0 ;  /* 0x20000080ff7f7230 */ /* 0x100fe40000004100 */
[C---:B------:R-:W-:Y:S01]  /*7b30*/  FFMA R50, R73.reuse, R123, R50 ;  /* 0x0000007b49327223 */ /* 0x040fe20000000032 */
[----:B------:R-:W-:Y:S02]  /*7b40*/  HADD2.F32 R128, -RZ, R128.H1_H1 ;  /* 0x30000080ff807230 */ /* 0x000fe40000004100 */
[C---:B------:R-:W-:Y:S01]  /*7b50*/  FMUL R54, R70.reuse, R58 ;  /* 0x0000003a46367220 */ /* 0x040fe20000400000 */
        /* <DEDUP_REMOVED lines=16> */
[----:B------:R-:W-:Y:S01]  /*7c60*/  FFMA R63, R73, R132, R63 ;  /* 0x00000084493f7223 */ /* 0x000fe2000000003f */
[----:B------:R-:W-:Y:S01]  /*7c70*/  FMUL R67, R70, R67 ;  /* 0x0000004346437220 */ /* 0x000fe20000400000 */
[----:B------:R-:W-:Y:S01]  /*7c80*/  F2FP.SATFINITE.E4M3.F32.PACK_AB_MERGE_C R199, R51, R46, RZ ;  /* 0x0000002e33c7723e */ /* 0x000fe200048070ff */
[C---:B------:R-:W-:Y:S01]  /*7c90*/  FFMA R60, R73.reuse, R133, R60 ;  /* 0x00000085493c7223 */ /* 0x040fe2000000003c */
[C---:B------:R-:W-:Y:S01]  /*7ca0*/  FFMA R61, R73.reuse, R134, R61 ;  /* 0x00000086493d7223 */ /* 0x040fe2000000003d */
[C---:B------:R-:W-:Y:S01]  /*7cb0*/  FFMA R62, R73.reuse, R135, R62 ;  /* 0x00000087493e7223 */ /* 0x040fe2000000003e */
[----:B------:R-:W-:Y:S01]  /*7cc0*/  FFMA R67, R73, R136, R67 ;  /* 0x0000008849437223 */ /* 0x000fe20000000043 */
[----:B------:R-:W-:Y:S02]  /*7cd0*/  F2FP.SATFINITE.E4M3.F32.PACK_AB_MERGE_C R198, R41, R40, R198 ;  /* 0x0000002829c6723e */ /* 0x000fe400048070c6 */
[----:B------:R-:W-:Y:S02]  /*7ce0*/  F2FP.SATFINITE.E4M3.F32.PACK_AB_MERGE_C R199, R45, R44, R199 ;  /* 0x0000002c2dc7723e */ /* 0x000fe400048070c7 */
[----:B------:R-:W-:Y:S02]  /*7cf0*/  F2FP.SATFINITE.E4M3.F32.PACK_AB_MERGE_C R200, R55, R50, RZ ;  /* 0x0000003237c8723e */ /* 0x000fe400048070ff */
[----:B------:R-:W-:Y:S01]  /*7d00*/  F2FP.SATFINITE.E4M3.F32.PACK_AB_MERGE_C R201, R59, R54, RZ ;  /* 0x000000363bc9723e */ /* 0x000fe200048070ff */
[----:B------:R1:W-:Y:S01]  /*7d10*/  STS.128 [R180+0x8020], R196 ;  /* 0x008020c4b4007388 */ /* 0x0003e20000000c00 */
[----:B------:R-:W-:Y:S02]  /*7d20*/  F2FP.SATFINITE.E4M3.F32.PACK_AB_MERGE_C R202, R63, R58, RZ ;  /* 0x0000003a3fca723e */ /* 0x000fe400048070ff */
[----:B------:R-:W-:Y:S02]  /*7d30*/  F2FP.SATFINITE.E4M3.F32.PACK_AB_MERGE_C R203, R67, R62, RZ ;  /* 0x0000003e43cb723e */ /* 0x000fe400048070ff */
[----:B------:R-:W-:Y:S02]  /*7d40*/  F2FP.SATFINITE.E4M3.F32.PACK_AB_MERGE_C R200, R49, R48, R200 ;  /* 0x0000003031c8723e */ /* 0x000fe400048070c8 */
[----:B------:R-:W-:Y:S02]  /*7d50*/  F2FP.SATFINITE.E4M3.F32.PACK_AB_MERGE_C R201, R53, R52, R201 ;  /* 0x0000003435c9723e */ /* 0x000fe400048070c9 */
[----:B------:R-:W-:Y:S02]  /*7d60*/  F2FP.SATFINITE.E4M3.F32.PACK_AB_MERGE_C R202, R57, R56, R202 ;  /* 0x0000003839ca723e */ /* 0x000fe400048070ca */
[----:B------:R-:W-:Y:S02]  /*7d70*/  F2FP.SATFINITE.E4M3.F32.PACK_AB_MERGE_C R203, R61, R60, R203 ;  /* 0x0000003c3dcb723e */ /* 0x000fe400048070cb */
[----:B------:R-:W-:Y:S02]  /*7d80*/  LEA R191, R168, UR44, 0x3 ;  /* 0x0000002ca8bf7c11 */ /* 0x000fe4000f8e18ff */
[----:B------:R-:W-:Y:S01]  /*7d90*/  @P6 SHF.L.U32 R204, R167, 0x1f, RZ ;  /* 0x0000001fa7cc6819 */ /* 0x000fe200000006ff */
[----:B------:R1:W-:Y:S01]  /*7da0*/  STS.128 [R179+0x8010], R200 ;  /* 0x008010c8b3007388 */ /* 0x0003e20000000c00 */
[----:B------:R-:W-:Y:S01]  /*7db0*/  @!PT LDS RZ, [RZ] ;  /* 0x00000000fffff984 */ /* 0x000fe20000000800 */
[----:B------:R-:W-:Y:S01]  /*7dc0*/  @!PT LDS RZ, [RZ] ;  /* 0x00000000fffff984 */ /* 0x000fe20000000800 */
[----:B------:R-:W-:Y:S01]  /*7dd0*/  @!PT LDS RZ, [RZ] ;  /* 0x00000000fffff984 */ /* 0x000fe20000000800 */
[----:B------:R-:W-:Y:S01]  /*7de0*/  @!PT LDS RZ, [RZ] ;  /* 0x00000000fffff984 */ /* 0x000fe20000000800 */
[----:B------:R2:W-:Y:S07]  /*7df0*/  MEMBAR.ALL.CTA ;  /* 0x0000000000007992 */ /* 0x0005ee0000008000 */
[----:B--2---:R-:W2:Y:S02]  /*7e00*/  FENCE.VIEW.ASYNC.S ;  /* 0x00000000000073c6 */ /* 0x004ea40000000000 */
[----:B--2---:R-:W-:Y:S06]  /*7e10*/  BAR.SYNC.DEFER_BLOCKING 0x1, 0x80 ;  /* 0x0042000000007b1d */ /* 0x004fec0000010000 */
[----:B------:R-:W-:Y:S05]  /*7e20*/  @P0 BRA `(.L_x_124) ;  /* 0x0000000000280947 */ /* 0x000fea0003800000 */
[----:B------:R-:W-:Y:S01]  /*7e30*/  UIADD3 UR4, UPT, UPT, UR44, 0x8200, URZ ;  /* 0x000082002c047890 */ /* 0x000fe2000fffe0ff */
[----:B------:R-:W-:Y:S05]  /*7e40*/  UMOV UR51, UR36 ;  /* 0x0000002400337c82 */ /* 0x000fea0008000000 */
[----:B------:R-:W-:Y:S01]  /*7e50*/  MOV R175, UR4 ;  /* 0x0000000400af7c02 */ /* 0x000fe20008000f00 */
[----:B------:R-:W-:Y:S03]  /*7e60*/  UIADD3 UR4, UP0, UPT, UR62, 0x680, URZ ;  /* 0x000006803e047890 */ /* 0x000fe6000ff1e0ff */
[----:B------:R-:W-:Y:S01]  /*7e70*/  R2UR UR48, R175 ;  /* 0x00000000af3072ca */ /* 0x000fe200000e0000 */
[----:B------:R-:W-:Y:S11]  /*7e80*/  UIADD3.X UR5, UPT, UPT, URZ, UR63, URZ, UP0, !UPT ;  /* 0x0000003fff057290 */ /* 0x000ff600087fe4ff */
[----:B------:R-:W-:Y:S01]  /*7e90*/  @!UPT UIADD3 URZ, UPT, UPT, URZ, URZ, URZ ;  /* 0x000000fffffff290 */ /* 0x000fe2000fffe0ff */
[----:B------:R2:W-:Y:S01]  /*7ea0*/  UTMASTG.3D [UR48], [UR4] ;  /* 0x00000030040073b5 */ /* 0x0005e20008010000 */
[----:B------:R0:W-:Y:S01]  /*7eb0*/  UTMACMDFLUSH ;  /* 0x00000000000079b7 */ /* 0x0001e20000000000 */
[----:B--2---:R-:W-:Y:S04]  /*7ec0*/  DEPBAR.LE SB0, 0x1 ;  /* 0x000080400000791a */ /* 0x004fe80000000000 */
.L_x_124:
[----:B------:R-:W-:Y:S05]  /*7ed0*/  BSYNC.RECONVERGENT B0 ;  /* 0x0000000000007941 */ /* 0x000fea0003800200 */
.L_x_123:
[----:B------:R-:W-:Y:S06]  /*7ee0*/  BAR.SYNC.DEFER_BLOCKING 0x1, 0x80 ;  /* 0x0042000000007b1d */ /* 0x000fec0000010000 */
[----:B------:R-:W2:Y:S01]  /*7ef0*/  @P6 SYNCS.PHASECHK.TRANS64.TRYWAIT P0, [R191+URZ+0xb0], R204 ;  /* 0x0000b0ccbf0065a7 */ /* 0x000ea200080011ff */
[----:B------:R-:W-:Y:S01]  /*7f00*/  BSSY B1, `(.L_x_125) ;  /* 0x0000023000017945 */ /* 0x000fe20003800000 */
[----:B--2---:R-:W-:Y:S03]  /*7f10*/  @P6 SEL R181, RZ, 0x1, !P0 ;  /* 0x00000001ffb56807 */ /* 0x004fe60004000000 */
[----:B------:R-:W-:Y:S05]  /*7f20*/  @!P6 BRA `(.L_x_126) ;  /* 0x000000000080e947 */ /* 0x000fea0003800000 */
[----:B------:R-:W-:Y:S01]  /*7f30*/  ISETP.NE.AND P1, PT, R182, RZ, PT ;  /* 0x000000ffb600720c */ /* 0x000fe20003f25270 */
[----:B------:R-:W-:Y:S01]  /*7f40*/  BSSY B0, `(.L_x_127) ;  /* 0x000000a000007945 */ /* 0x000fe20003800000 */
[----:B------:R-:W-:Y:S11]  /*7f50*/  ISETP.NE.AND P0, PT, R181, RZ, PT ;  /* 0x000000ffb500720c */ /* 0x000ff60003f05270 */
[----:B------:R-:W-:Y:S04]  /*7f60*/  @P1 IMAD R3, R168, 0x2000, R173 ;  /* 0x00002000a8031824 */ /* 0x000fe800078e02ad */
[C---:B------:R-:W-:Y:S01]  /*7f70*/  @P1 IMAD.IADD R6, R3.reuse, 0x1, R188 ;  /* 0x0000000103061824 */ /* 0x040fe200078e02bc */
[----:B------:R-:W-:Y:S03]  /*7f80*/  @P1 IADD3 R4, PT, PT, R3, R190, RZ ;  /* 0x000000be03041210 */ /* 0x000fe60007ffe0ff */
[----:B------:R-:W-:Y:S01]  /*7f90*/  @P1 IMAD.IADD R2, R183, 0x1, R6 ;  /* 0x00000001b7021824 */ /* 0x000fe200078e0206 */
[----:B------:R-:W-:Y:S06]  /*7fa0*/  @P0 BRA `(.L_x_128) ;  /* 0x00000000000c0947 */ /* 0x000fec0003800000 */
[----:B------:R-:W-:Y:S04]  /*7fb0*/  SHF.L.U32 R0, R167, 0x1f, RZ ;  /* 0x0000001fa7007819 */ /* 0x000fe800000006ff */
[----:B------:R-:W2:Y:S02]  /*7fc0*/  SYNCS.PHASECHK.TRANS64.TRYWAIT P0, [R191+URZ+0xb0], R0 ;  /* 0x0000b000bf0075a7 */ /* 0x000ea400080011ff */
[----:B--2---:R-:W-:Y:S05]  /*7fd0*/  @!P0 BRA `(.L_x_129) ;  /* 0x0000004c00cc8947 */ /* 0x004fea0003800000 */
.L_x_128:
[----:B------:R-:W-:Y:S05]  /*7fe0*/  BSYNC B0 ;  /* 0x0000000000007941 */ /* 0x000fea0003800000 */
.L_x_127:
[----:B------:R-:W-:Y:S01]  /*7ff0*/  ISETP.NE.AND P0, PT, R182, RZ, PT ;  /* 0x000000ffb600720c */ /* 0x000fe20003f05270 */
[----:B--2---:R-:W-:Y:S02]  /*8000*/  VIADD R191, R191, 0xd0 ;  /* 0x000000d0bfbf7836 */ /* 0x004fe40000000000 */
[----:B------:R-:W-:Y:S02]  /*8010*/  IMAD.U32 R0, RZ, RZ, UR45 ;  /* 0x0000002dff007e24 */ /* 0x000fe4000f8e00ff */
[----:B------:R-:W-:Y:S03]  /*8020*/  VIADD R168, R168, 0x1 ;  /* 0x00000001a8a87836 */ /* 0x000fe60000000000 */
[----:B------:R-:W-:Y:S05]  /*8030*/  PRMT R0, R0, 0x654, R191 ;  /* 0x0000065400007816 */ /* 0x000fea00000000bf */
[----:B------:R2:W3:Y:S04]  /*8040*/  @P0 LDS.128 R140, [R3] ;  /* 0x00000000038c0984 */ /* 0x0004e80000000c00 */
[----:B------:R2:W4:Y:S04]  /*8050*/  @P0 LDS.128 R148, [R4+0x20] ;  /* 0x0000200004940984 */ /* 0x0005280000000c00 */
        /* <DEDUP_REMOVED lines=12> */
[----:B--234-:R-:W-:Y:S02]  /*8120*/  LOP3.LUT R167, R167, R0, RZ, 0x3c, !PT ;  /* 0x00000000a7a77212 */ /* 0x01cfe400078e3cff */
.L_x_126:
[----:B------:R-:W-:Y:S05]  /*8130*/  BSYNC B1 ;  /* 0x0000000000017941 */ /* 0x000fea0003800000 */
.L_x_125:
[----:B------:R-:W-:Y:S01]  /*8140*/  VIADD R0, R71, 0x40 ;  /* 0x0000004047007836 */ /* 0x000fe20000000000 */
[----:B------:R-:W-:Y:S04]  /*8150*/  BSSY.RECONVERGENT B6, `(.L_x_130) ;  /* 0x0000015000067945 */ /* 0x000fe80003800200 */
[----:B------:R-:W-:Y:S04]  /*8160*/  SHF.R.U32.HI R0, RZ, 0x15, R0 ;  /* 0x00000015ff007819 */ /* 0x000fe80000011600 */
[----:B------:R-:W-:Y:S11]  /*8170*/  LOP3.LUT P0, RZ, R0, 0x3, R159, 0x48, !PT ;  /* 0x0000000300ff7812 */ /* 0x000ff6000780489f */
[----:B------:R-:W-:Y:S02]  /*8180*/  @!UPT UIADD3 URZ, UPT, UPT, URZ, URZ, URZ ;  /* 0x000000fffffff290 */ /* 0x000fe4000fffe0ff */
        /* <DEDUP_REMOVED lines=8> */
[----:B------:R-:W5:Y:S01]  /*8210*/  LDCU.64 UR4, c[0x4][0x18] ;  /* 0x01000300ff0477ac */ /* 0x000f620008000a00 */
[----:B--2---:R-:W-:Y:S01]  /*8220*/  MOV R5, UR9 ;  /* 0x0000000900057c02 */ /* 0x004fe20008000f00 */
[----:B------:R-:W-:Y:S01]  /*8230*/  IMAD.U32 R4, RZ, RZ, UR8 ;  /* 0x00000008ff047e24 */ /* 0x000fe2000f8e00ff */
[----:B---3--:R-:W-:Y:S01]  /*8240*/  MOV R7, UR7 ;  /* 0x0000000700077c02 */ /* 0x008fe20008000f00 */
[----:B------:R-:W-:Y:S01]  /*8250*/  IMAD.U32 R6, RZ, RZ, UR6 ;  /* 0x00000006ff067e24 */ /* 0x000fe2000f8e00ff */
[----:B-----5:R-:W-:Y:S01]  /*8260*/  MOV R11, UR5 ;  /* 0x00000005000b7c02 */ /* 0x020fe20008000f00 */
[----:B------:R-:W-:Y:S02]  /*8270*/  IMAD.U32 R10, RZ, RZ, UR4 ;  /* 0x00000004ff0a7e24 */ /* 0x000fe4000f8e00ff */
[----:B------:R-:W-:Y:S07]  /*8280*/  LEPC R20, `(.L_x_131) ;  /* 0x000000001014794e */ /* 0x000fee0000000000 */
[----:B-1--4-:R-:W-:Y:S05]  /*8290*/  CALL.ABS.NOINC R2 ;  /* 0x0000000002007343 */ /* 0x012fea0003c00000 */
.L_x_131:
[----:B------:R-:W-:Y:S05]  /*82a0*/  BSYNC.RECONVERGENT B6 ;  /* 0x0000000000067941 */ /* 0x000fea0003800200 */
.L_x_130:
[----:B------:R-:W-:Y:S01]  /*82b0*/  F2FP.F16.E4M3.UNPACK_B R4, R141 ;  /* 0x0000008dff04723e */ /* 0x000fe200020006ff */
[----:B------:R-:W-:Y:S05]  /*82c0*/  WARPSYNC.ALL ;  /* 0x0000000000007948 */ /* 0x000fea0003800000 */
[----:B------:R-:W-:Y:S01]  /*82d0*/  R2UR UR4, R71 ;  /* 0x00000000470472ca */ /* 0x000fe200000e0000 */
[--C-:B------:R-:W-:Y:S01]  /*82e0*/  HADD2.F32 R78, -RZ, R4.reuse.H0_H0 ;  /* 0x20000004ff4e7230 */ /* 0x100fe20000004100 */
[-C--:B------:R-:W-:Y:S01]  /*82f0*/  F2FP.F16.E4M3.UNPACK_B R0, R140.reuse ;  /* 0x0000008cff00723e */ /* 0x080fe200020006ff */
[----:B------:R-:W-:Y:S01]  /*8300*/  HADD2.F32 R75, -RZ, R4.H1_H1 ;  /* 0x30000004ff4b7230 */ /* 0x000fe20000004100 */
[----:B------:R-:W-:Y:S01]  /*8310*/  F2FP.F16.E4M3.UNPACK_B R4, R143 ;  /* 0x0000008fff04723e */ /* 0x000fe200020006ff */
[----:B------:R-:W-:Y:S01]  /*8320*/  BSSY.RECONVERGENT B0, `(.L_x_132) ;  /* 0x0000116000007945 */ /* 0x000fe20003800200 */
[----:B------:R-:W-:Y:S01]  /*8330*/  F2FP.F16.E4M3.UNPACK_B R3, R140.H1 ;  /* 0x0000008cff03723e */ /* 0x000fe200030006ff */
[--C-:B------:R-:W-:Y:S01]  /*8340*/  HADD2.F32 R2, -RZ, R0.reuse.H0_H0 ;  /* 0x20000000ff027230 */ /* 0x100fe20000004100 */
[----:B-1----:R-:W-:Y:S01]  /*8350*/  F2FP.F16.E4M3.UNPACK_B R127, R154 ;  /* 0x0000009aff7f723e */ /* 0x002fe200020006ff */
[----:B------:R-:W-:Y:S01]  /*8360*/  HADD2.F32 R72, -RZ, R0.H1_H1 ;  /* 0x30000000ff487230 */ /* 0x000fe20000004100 */
[----:B------:R-:W-:Y:S01]  /*8370*/  F2FP.F16.E4M3.UNPACK_B R0, R141.H1 ;  /* 0x0000008dff00723e */ /* 0x000fe200030006ff */
[--C-:B------:R-:W-:Y:S01]  /*8380*/  HADD2.F32 R74, -RZ, R3.reuse.H0_H0 ;  /* 0x20000003ff4a7230 */ /* 0x100fe20000004100 */
[----:B------:R-:W-:Y:S01]  /*8390*/  F2FP.F16.E4M3.UNPACK_B R117, R151.H1 ;  /* 0x00000097ff75723e */ /* 0x000fe200030006ff */
[----:B------:R-:W-:Y:S01]  /*83a0*/  HADD2.F32 R76, -RZ, R3.H1_H1 ;  /* 0x30000003ff4c7230 */ /* 0x000fe20000004100 */
[-C--:B------:R-:W-:Y:S01]  /*83b0*/  F2FP.F16.E4M3.UNPACK_B R3, R142.reuse ;  /* 0x0000008eff03723e */ /* 0x080fe200020006ff */
[--C-:B------:R-:W-:Y:S01]  /*83c0*/  HADD2.F32 R80, -RZ, R0.reuse.H0_H0 ;  /* 0x20000000ff507230 */ /* 0x100fe20000004100 */
[----:B------:R-:W-:Y:S01]  /*83d0*/  ISETP.NE.AND P0, PT, R176, RZ, PT ;  /* 0x000000ffb000720c */ /* 0x000fe20003f05270 */
[----:B------:R-:W-:Y:S01]  /*83e0*/  HADD2.F32 R77, -RZ, R0.H1_H1 ;  /* 0x30000000ff4d7230 */ /* 0x000fe20000004100 */
[----:B------:R-:W-:Y:S01]  /*83f0*/  F2FP.F16.E4M3.UNPACK_B R0, R142.H1 ;  /* 0x0000008eff00723e */ /* 0x000fe200030006ff */
[--C-:B------:R-:W-:Y:S01]  /*8400*/  HADD2.F32 R82, -RZ, R3.reuse.H0_H0 ;  /* 0x20000003ff527230 */ /* 0x100fe20000004100 */
[----:B------:R-:W-:Y:S01]  /*8410*/  ISETP.NE.AND P6, PT, R189, RZ, PT ;  /* 0x000000ffbd00720c */ /* 0x000fe20003fc5270 */
[----:B------:R-:W-:Y:S01]  /*8420*/  HADD2.F32 R79, -RZ, R3.H1_H1 ;  /* 0x30000003ff4f7230 */ /* 0x000fe20000004100 */
[----:B------:R-:W-:Y:S01]  /*8430*/  F2FP.F16.E4M3.UNPACK_B R3, R143.H1 ;  /* 0x0000008fff03723e */ /* 0x000fe200030006ff */
[--C-:B------:R-:W-:Y:S02]  /*8440*/  HADD2.F32 R84, -RZ, R0.reuse.H0_H0 ;  /* 0x20000000ff547230 */ /* 0x100fe40000004100 */
[----:B------:R-:W-:Y:S01]  /*8450*/  HADD2.F32 R81, -RZ, R0.H1_H1 ;  /* 0x30000000ff517230 */ /* 0x000fe20000004100 */
[-C--:B------:R-:W-:Y:S01]  /*8460*/  F2FP.F16.E4M3.UNPACK_B R0, R144.reuse ;  /* 0x00000090ff00723e */ /* 0x080fe200020006ff */
[--C-:B------:R-:W-:Y:S02]  /*8470*/  HADD2.F32 R86, -RZ, R4.reuse.H0_H0 ;  /* 0x20000004ff567230 */ /* 0x100fe40000004100 */
[----:B------:R-:W-:Y:S01]  /*8480*/  HADD2.F32 R83, -RZ, R4.H1_H1 ;  /* 0x30000004ff537230 */ /* 0x000fe20000004100 */
[-C--:B------:R-:W-:Y:S01]  /*8490*/  F2FP.F16.E4M3.UNPACK_B R4, R145.reuse ;  /* 0x00000091ff04723e */ /* 0x080fe200020006ff */
[--C-:B------:R-:W-:Y:S02]  /*84a0*/  HADD2.F32 R90, -RZ, R0.reuse.H0_H0 ;  /* 0x20000000ff5a7230 */ /* 0x100fe40000004100 */
[----:B------:R-:W-:Y:S01]  /*84b0*/  HADD2.F32 R87, -RZ, R0.H1_H1 ;  /* 0x30000000ff577230 */ /* 0x000fe20000004100 */
[----:B------:R-:W-:Y:S01]  /*84c0*/  F2FP.F16.E4M3.UNPACK_B R0, R145.H1 ;  /* 0x00000091ff00723e */ /* 0x000fe200030006ff */
[--C-:B------:R-:W-:Y:S02]  /*84d0*/  HADD2.F32 R88, -RZ, R3.reuse.H0_H0 ;  /* 0x20000003ff587230 */ /* 0x100fe40000004100 */
[----:B------:R-:W-:Y:S01]  /*84e0*/  HADD2.F32 R85, -RZ, R3.H1_H1 ;  /* 0x30000003ff557230 */ /* 0x000fe20000004100 */
[----:B------:R-:W-:Y:S01]  /*84f0*/  F2FP.F16.E4M3.UNPACK_B R3, R144.H1 ;  /* 0x00000090ff03723e */ /* 0x000fe200030006ff */
[--C-:B------:R-:W-:Y:S02]  /*8500*/  HADD2.F32 R96, -RZ, R0.reuse.H0_H0 ;  /* 0x20000000ff607230 */ /* 0x100fe40000004100 */
[----:B------:R-:W-:Y:S01]  /*8510*/  HADD2.F32 R93, -RZ, R0.H1_H1 ;  /* 0x30000000ff5d7230 */ /* 0x000fe20000004100 */
[-C--:B------:R-:W-:Y:S01]  /*8520*/  F2FP.F16.E4M3.UNPACK_B R0, R146.reuse.H1 ;  /* 0x00000092ff00723e */ /* 0x080fe200030006ff */
[--C-:B------:R-:W-:Y:S02]  /*8530*/  HADD2.F32 R94, -RZ, R4.reuse.H0_H0 ;  /* 0x20000004ff5e7230 */ /* 0x100fe40000004100 */
[----:B------:R-:W-:Y:S01]  /*8540*/  HADD2.F32 R91, -RZ, R4.H1_H1 ;  /* 0x30000004ff5b7230 */ /* 0x000fe20000004100 */
[----:B------:R-:W-:Y:S01]  /*8550*/  F2FP.F16.E4M3.UNPACK_B R4, R147 ;  /* 0x00000093ff04723e */ /* 0x000fe200020006ff */
[--C-:B------:R-:W-:Y:S02]  /*8560*/  HADD2.F32 R92, -RZ, R3.reuse.H0_H0 ;  /* 0x20000003ff5c7230 */ /* 0x100fe40000004100 */
[----:B------:R-:W-:Y:S01]  /*8570*/  HADD2.F32 R89, -RZ, R3.H1_H1 ;  /* 0x30000003ff597230 */ /* 0x000fe20000004100 */
[----:B------:R-:W-:Y:S01]  /*8580*/  F2FP.F16.E4M3.UNPACK_B R3, R146 ;  /* 0x00000092ff03723e */ /* 0x000fe200020006ff */
[--C-:B------:R-:W-:Y:S02]  /*8590*/  HADD2.F32 R100, -RZ, R0.reuse.H0_H0 ;  /* 0x20000000ff647230 */ /* 0x100fe40000004100 */
[----:B------:R-:W-:Y:S01]  /*85a0*/  HADD2.F32 R97, -RZ, R0.H1_H1 ;  /* 0x30000000ff617230 */ /* 0x000fe20000004100 */
[-C--:B------:R-:W-:Y:S01]  /*85b0*/  F2FP.F16.E4M3.UNPACK_B R0, R148.reuse ;  /* 0x00000094ff00723e */ /* 0x080fe200020006ff */
[--C-:B------:R-:W-:Y:S02]  /*85c0*/  HADD2.F32 R102, -RZ, R4.reuse.H0_H0 ;  /* 0x20000004ff667230 */ /* 0x100fe40000004100 */
[----:B------:R-:W-:Y:S01]  /*85d0*/  HADD2.F32 R99, -RZ, R4.H1_H1 ;  /* 0x30000004ff637230 */ /* 0x000fe20000004100 */
[----:B------:R-:W-:Y:S01]  /*85e0*/  F2FP.F16.E4M3.UNPACK_B R4, R149 ;  /* 0x00000095ff04723e */ /* 0x000fe200020006ff */
[--C-:B------:R-:W-:Y:S02]  /*85f0*/  HADD2.F32 R98, -RZ, R3.reuse.H0_H0 ;  /* 0x20000003ff627230 */ /* 0x100fe40000004100 */
[----:B------:R-:W-:Y:S01]  /*8600*/  HADD2.F32 R95, -RZ, R3.H1_H1 ;  /* 0x30000003ff5f7230 */ /* 0x000fe20000004100 */
[----:B------:R-:W-:Y:S01]  /*8610*/  F2FP.F16.E4M3.UNPACK_B R3, R147.H1 ;  /* 0x00000093ff03723e */ /* 0x000fe200030006ff */
[--C-:B------:R-:W-:Y:S02]  /*8620*/  HADD2.F32 R106, -RZ, R0.reuse.H0_H0 ;  /* 0x20000000ff6a7230 */ /* 0x100fe40000004100 */
[----:B------:R-:W-:Y:S01]  /*8630*/  HADD2.F32 R103, -RZ, R0.H1_H1 ;  /* 0x30000000ff677230 */ /* 0x000fe20000004100 */
[----:B------:R-:W-:Y:S01]  /*8640*/  F2FP.F16.E4M3.UNPACK_B R0, R148.H1 ;  /* 0x00000094ff00723e */ /* 0x000fe200030006ff */
[--C-:B------:R-:W-:Y:S02]  /*8650*/  HADD2.F32 R110, -RZ, R4.reuse.H0_H0 ;  /* 0x20000004ff6e7230 */ /* 0x100fe40000004100 */
[----:B------:R-:W-:Y:S02]  /*8660*/  HADD2.F32 R107, -RZ, R4.H1_H1 ;  /* 0x30000004ff6b7230 */ /* 0x000fe40000004100 */
[--C-:B------:R-:W-:Y:S01]  /*8670*/  HADD2.F32 R104, -RZ, R3.reuse.H0_H0 ;  /* 0x20000003ff687230 */ /* 0x100fe20000004100 */
[----:B------:R-:W1:Y:S01]  /*8680*/  LDTM.x64 R4, tmem[UR4+0x40] ;  /* 0x00004004000479ee */ /* 0x000e620008340000 */
[----:B------:R-:W-:Y:S01]  /*8690*/  HADD2.F32 R101, -RZ, R3.H1_H1 ;  /* 0x30000003ff657230 */ /* 0x000fe20000004100 */
[----:B------:R-:W-:Y:S01]  /*86a0*/  F2FP.F16.E4M3.UNPACK_B R3, R149.H1 ;  /* 0x00000095ff03723e */ /* 0x000fe200030006ff */
        /* <DEDUP_REMOVED lines=14> */
[----:B------:R-:W-:Y:S01]  /*8790*/  F2FP.F16.E4M3.UNPACK_B R0, R152.H1 ;  /* 0x00000098ff00723e */ /* 0x000fe200030006ff */
[--C-:B------:R-:W-:Y:S02]  /*87a0*/  HADD2.F32 R122, -RZ, R3.reuse.H0_H0 ;  /* 0x20000003ff7a7230 */ /* 0x100fe40000004100 */
[C---:B-1----:R-:W-:Y:S01]  /*87b0*/  FMUL R7, R70.reuse, R7 ;  /* 0x0000000746077220 */ /* 0x042fe20000400000 */
        /* <DEDUP_REMOVED lines=10> */
[C---:B------:R-:W-:Y:S01]  /*8860*/  FMUL R0, R70.reuse, R4 ;  /* 0x0000000446007220 */ /* 0x040fe20000400000 */
[--C-:B------:R-:W-:Y:S01]  /*8870*/  HADD2.F32 R130, -RZ, R127.reuse.H0_H0 ;  /* 0x2000007fff827230 */ /* 0x100fe20000004100 */
[----:B------:R-:W-:Y:S01]  /*8880*/  F2FP.F16.E4M3.UNPACK_B R4, R155 ;  /* 0x0000009bff04723e */ /* 0x000fe200020006ff */
[----:B------:R-:W-:Y:S02]  /*8890*/  HADD2.F32 R127, -RZ, R127.H1_H1 ;  /* 0x3000007fff7f7230 */ /* 0x000fe40000004100 */
[C---:B------:R-:W-:Y:S01]  /*88a0*/  FFMA R0, R73.reuse, R2, R0 ;  /* 0x0000000249007223 */ /* 0x040fe20000000000 */
[C---:B------:R-:W-:Y:S01]  /*88b0*/  FMUL R2, R70.reuse, R5 ;  /* 0x0000000546027220 */ /* 0x040fe20000400000 */
[--C-:B------:R-:W-:Y:S01]  /*88c0*/  HADD2.F32 R132, -RZ, R3.reuse.H0_H0 ;  /* 0x20000003ff847230 */ /* 0x100fe20000004100 */
[----:B------:R-:W-:Y:S01]  /*88d0*/  F2FP.F16.E4M3.UNPACK_B R5, R155.H1 ;  /* 0x0000009bff05723e */ /* 0x000fe200030006ff */
[----:B------:R-:W-:Y:S02]  /*88e0*/  HADD2.F32 R129, -RZ, R3.H1_H1 ;  /* 0x30000003ff817230 */ /* 0x000fe40000004100 */
[C---:B------:R-:W-:Y:S01]  /*88f0*/  FFMA R2, R73.reuse, R72, R2 ;  /* 0x0000004849027223 */ /* 0x040fe20000000002 */
[--C-:B------:R-:W-:Y:S02]  /*8900*/  HADD2.F32 R72, -RZ, R4.reuse.H0_H0 ;  /* 0x20000004ff487230 */ /* 0x100fe40000004100 */
[C---:B------:R-:W-:Y:S01]  /*8910*/  FMUL R3, R70.reuse, R6 ;  /* 0x0000000646037220 */ /* 0x040fe20000400000 */
[----:B------:R-:W-:Y:S02]  /*8920*/  HADD2.F32 R131, -RZ, R4.H1_H1 ;  /* 0x30000004ff837230 */ /* 0x000fe40000004100 */
[C---:B------:R-:W-:Y:S01]  /*8930*/  FMUL R4, R70.reuse, R9 ;  /* 0x0000000946047220 */ /* 0x040fe20000400000 */
[--C-:B------:R-:W-:Y:S02]  /*8940*/  HADD2.F32 R133, -RZ, R5.reuse.H1_H1 ;  /* 0x30000005ff857230 */ /* 0x100fe40000004100 */
[C---:B------:R-:W-:Y:S01]  /*8950*/  FFMA R3, R73.reuse, R74, R3 ;  /* 0x0000004a49037223 */ /* 0x040fe20000000003 */
[----:B------:R-:W-:Y:S01]  /*8960*/  FFMA R7, R73, R76, R7 ;  /* 0x0000004c49077223 */ /* 0x000fe20000000007 */
[----:B------:R-:W-:Y:S02]  /*8970*/  HADD2.F32 R74, -RZ, R5.H0_H0 ;  /* 0x20000005ff4a7230 */ /* 0x000fe40000004100 */
[C---:B------:R-:W-:Y:S01]  /*8980*/  FMUL R5, R70.reuse, R10 ;  /* 0x0000000a46057220 */ /* 0x040fe20000400000 */
[C---:B------:R-:W-:Y:S01]  /*8990*/  FMUL R6, R70.reuse, R11 ;  /* 0x0000000b46067220 */ /* 0x040fe20000400000 */
[C---:B------:R-:W-:Y:S01]  /*89a0*/  FMUL R11, R70.reuse, R16 ;  /* 0x00000010460b7220 */ /* 0x040fe20000400000 */
[----:B------:R-:W-:Y:S01]  /*89b0*/  F2FP.SATFINITE.E4M3.F32.PACK_AB_MERGE_C R135, R7, R3, RZ ;  /* 0x000000030787723e */ /* 0x000fe200048070ff */
[C---:B------:R-:W-:Y:S01]  /*89c0*/  FMUL R3, R70.reuse, R8 ;  /* 0x0000000846037220 */ /* 0x040fe20000400000 */
[C---:B------:R-:W-:Y:S01]  /*89d0*/  FMUL R7, R70.reuse, R12 ;  /* 0x0000000c46077220 */ /* 0x040fe20000400000 */
[C---:B------:R-:W-:Y:S01]  /*89e0*/  FMUL R8, R70.reuse, R13 ;  /* 0x0000000d46087220 */ /* 0x040fe20000400000 */
[C---:B------:R-:W-:Y:S01]  /*89f0*/  FMUL R12, R70.reuse, R17 ;  /* 0x00000011460c7220 */ /* 0x040fe20000400000 */
[C---:B------:R-:W-:Y:S01]  /*8a00*/  FFMA R3, R73.reuse, R78, R3 ;  /* 0x0000004e49037223 */ /* 0x040fe20000000003 */
[C---:B------:R-:W-:Y:S01]  /*8a10*/  FFMA R4, R73.reuse, R75, R4 ;  /* 0x0000004b49047223 */ /* 0x040fe20000000004 */
[C---:B------:R-:W-:Y:S01]  /*8a20*/  FFMA R5, R73.reuse, R80, R5 ;  /* 0x0000005049057223 */ /* 0x040fe20000000005 */
[C---:B------:R-:W-:Y:S01]  /*8a30*/  FFMA R6, R73.reuse, R77, R6 ;  /* 0x0000004d49067223 */ /* 0x040fe20000000006 */
[C---:B------:R-:W-:Y:S01]  /*8a40*/  FFMA R7, R73.reuse, R82, R7 ;  /* 0x0000005249077223 */ /* 0x040fe20000000007 */
[C---:B------:R-:W-:Y:S01]  /*8a50*/  FFMA R8, R73.reuse, R79, R8 ;  /* 0x0000004f49087223 */ /* 0x040fe20000000008 */
[C---:B------:R-:W-:Y:S01]  /*8a60*/  FMUL R16, R70.reuse, R21 ;  /* 0x0000001546107220 */ /* 0x040fe20000400000 */
[----:B------:R-:W-:Y:S01]  /*8a70*/  FMUL R9, R70, R14 ;  /* 0x0000000e46097220 */ /* 0x000fe20000400000 */
[----:B------:R-:W-:Y:S01]  /*8a80*/  F2FP.SATFINITE.E4M3.F32.PACK_AB_MERGE_C R5, R6, R5, RZ ;  /* 0x000000050605723e */ /* 0x000fe200048070ff */
[C---:B------:R-:W-:Y:S01]  /*8a90*/  FMUL R10, R70.reuse, R15 ;  /* 0x0000000f460a7220 */ /* 0x040fe20000400000 */
[C---:B------:R-:W-:Y:S01]  /*8aa0*/  FMUL R15, R70.reuse, R20 ;  /* 0x00000014460f7220 */ /* 0x040fe20000400000 */
[C---:B------:R-:W-:Y:S01]  /*8ab0*/  FFMA R9, R73.reuse, R84, R9 ;  /* 0x0000005449097223 */ /* 0x040fe20000000009 */
[C---:B------:R-:W-:Y:S01]  /*8ac0*/  FMUL R20, R70.reuse, R25 ;  /* 0x0000001946147220 */ /* 0x040fe20000400000 */
[C---:B------:R-:W-:Y:S01]  /*8ad0*/  FFMA R10, R73.reuse, R81, R10 ;  /* 0x00000051490a7223 */ /* 0x040fe2000000000a */
[C---:B------:R-:W-:Y:S01]  /*8ae0*/  FFMA R11, R73.reuse, R86, R11 ;  /* 0x00000056490b7223 */ /* 0x040fe2000000000b */
[C---:B------:R-:W-:Y:S01]  /*8af0*/  FFMA R12, R73.reuse, R83, R12 ;  /* 0x00000053490c7223 */ /* 0x040fe2000000000c */
[C---:B------:R-:W-:Y:S01]  /*8b00*/  FMUL R13, R70.reuse, R18 ;  /* 0x00000012460d7220 */ /* 0x040fe20000400000 */
[----:B------:R-:W-:Y:S01]  /*8b10*/  FMUL R14, R70, R19 ;  /* 0x00000013460e7220 */ /* 0x000fe20000400000 */
[----:B------:R-:W-:Y:S01]  /*8b20*/  F2FP.SATFINITE.E4M3.F32.PACK_AB_MERGE_C R9, R10, R9, RZ ;  /* 0x000000090a09723e */ /* 0x000fe200048070ff */
[C---:B------:R-:W-:Y:S01]  /*8b30*/  FMUL R19, R70.reuse, R24 ;  /* 0x0000001846137220 */ /* 0x040fe20000400000 */
        /* <DEDUP_REMOVED lines=17> */
[----:B------:R-:W-:Y:S01]  /*8c50*/  FMUL R27, R70, R32 ;  /* 0x00000020461b7220 */ /* 0x000fe20000400000 */
[C---:B------:R-:W-:Y:S01]  /*8c60*/  FFMA R21, R73.reuse, R96, R21 ;  /* 0x0000006049157223 */ /* 0x040fe20000000015 */
[C---:B------:R-:W-:Y:S01]  /*8c70*/  FFMA R22, R73.reuse, R93, R22 ;  /* 0x0000005d49167223 */ /* 0x040fe20000000016 */
[----:B------:R-:W-:Y:S01]  /*8c80*/  F2FP.SATFINITE.E4M3.F32.PACK_AB_MERGE_C R16, R16, R15, R17 ;  /* 0x0000000f1010723e */ /* 0x000fe20004807011 */
[C---:B------:R-:W-:Y:S01]  /*8c90*/  FFMA R23, R73.reuse, R98, R23 ;  /* 0x0000006249177223 */ /* 0x040fe20000000017 */
[C---:B------:R-:W-:Y:S01]  /*8ca0*/  FFMA R24, R73.reuse, R95, R24 ;  /* 0x0000005f49187223 */ /* 0x040fe20000000018 */
[----:B------:R-:W-:Y:S01]  /*8cb0*/  FMUL R32, R70, R37 ;  /* 0x0000002546207220 */ /* 0x000fe20000400000 */
[----:B------:R-:W-:Y:S01]  /*8cc0*/  F2FP.SATFINITE.E4M3.F32.PACK_AB_MERGE_C R21, R22, R21, RZ ;  /* 0x000000151615723e */ /* 0x000fe200048070ff */
[C---:B------:R-:W-:Y:S01]  /*8cd0*/  FMUL R25, R70.reuse, R30 ;  /* 0x0000001e46197220 */ /* 0x040fe20000400000 */
[C---:B------:R-:W-:Y:S01]  /*8ce0*/  FMUL R26, R70.reuse, R31 ;  /* 0x0000001f461a7220 */ /* 0x040fe20000400000 */
[----:B------:R-:W-:Y:S01]  /*8cf0*/  FMUL R31, R70, R36 ;  /* 0x00000024461f7220 */ /* 0x000fe20000400000 */
[----:B------:R-:W-:Y:S01]  /*8d00*/  F2FP.SATFINITE.E4M3.F32.PACK_AB_MERGE_C R17, R20, R19, R21 ;  /* 0x000000131411723e */ /* 0x000fe20004807015 */
        /* <DEDUP_REMOVED lines=8> */
[----:B------:R-:W-:Y:S01]  /*8d90*/  FMUL R35, R70, R40 ;  /* 0x0000002846237220 */ /* 0x000fe20000400000 */
[C---:B------:R-:W-:Y:S01]  /*8da0*/  FFMA R29, R73.reuse, R104, R29 ;  /* 0x00000068491d7223 */ /* 0x040fe2000000001d */
[----:B------:R-:W-:Y:S01]  /*8db0*/  F2FP.SATFINITE.E4M3.F32.PACK_AB_MERGE_C R18, R24, R23, R18 ;  /* 0x000000171812723e */ /* 0x000fe20004807012 */
        /* <DEDUP_REMOVED lines=22> */
[C---:B------:R-:W-:Y:S01]  /*8f20*/  FMUL R41, R70.reuse, R46 ;  /* 0x0000002e46297220 */ /* 0x040fe20000400000 */
[C---:B------:R-:W-:Y:S01]  /*8f30*/  FMUL R42, R70.reuse, R47 ;  /* 0x0000002f462a7220 */ /* 0x040fe20000400000 */
        /* <DEDUP_REMOVED lines=8> */
[C---:B------:R-:W-:Y:S01]  /*8fc0*/  FMUL R47, R70.reuse, R52 ;  /* 0x00000034462f7220 */ /* 0x040fe20000400000 */
[C---:B------:R-:W-:Y:S01]  /*8fd0*/  FFMA R44, R73.reuse, R115, R44 ;  /* 0x00000073492c7223 */ /* 0x040fe2000000002c */
[C---:B------:R-:W-:Y:S01]  /*8fe0*/  FMUL R48, R70.reuse, R53 ;  /* 0x0000003546307220 */ /* 0x040fe20000400000 */
        /* <DEDUP_REMOVED lines=8> */
[C---:B------:R-:W-:Y:S01]  /*9070*/  FFMA R45, R73.reuse, R120, R45 ;  /* 0x00000078492d7223 */ /* 0x040fe2000000002d */
[C---:B------:R-:W-:Y:S01]  /*9080*/  FMUL R59, R70.reuse, R64 ;  /* 0x00000040463b7220 */ /* 0x040fe20000400000 */
[C---:B------:R-:W-:Y:S01]  /*9090*/  FMUL R60, R70.reuse, R65 ;  /* 0x00000041463c7220 */ /* 0x040fe20000400000 */
[C---:B------:R-:W-:Y:S01]  /*90a0*/  FMUL R61, R70.reuse, R66 ;  /* 0x00000042463d7220 */ /* 0x040fe20000400000 */
[----:B------:R-:W-:Y:S01]  /*90b0*/  FMUL R62, R70, R67 ;  /* 0x00000043463e7220 */ /* 0x000fe20000400000 */
[C---:B------:R-:W-:Y:S01]  /*90c0*/  FFMA R46, R73.reuse, R117, R46 ;  /* 0x00000075492e7223 */ /* 0x040fe2000000002e */
[----:B------:R-:W-:Y:S01]  /*90d0*/  F2FP.SATFINITE.E4M3.F32.PACK_AB_MERGE_C R64, R2, R0, R135 ;  /* 0x000000000240723e */ /* 0x000fe20004807087 */
[C---:B------:R-:W-:Y:S01]  /*90e0*/  FFMA R47, R73.reuse, R122, R47 ;  /* 0x0000007a492f7223 */ /* 0x040fe2000000002f */
[----:B------:R-:W-:Y:S01]  /*90f0*/  F2FP.SATFINITE.E4M3.F32.PACK_AB_MERGE_C R65, R4, R3, R5 ;  /* 0x000000030441723e */ /* 0x000fe20004807005 */
[C---:B------:R-:W-:Y:S01]  /*9100*/  FFMA R48, R73.reuse, R119, R48 ;  /* 0x0000007749307223 */ /* 0x040fe20000000030 */
[----:B------:R-:W-:Y:S01]  /*9110*/  F2FP.SATFINITE.E4M3.F32.PACK_AB_MERGE_C R66, R8, R7, R9 ;  /* 0x000000070842723e */ /* 0x000fe20004807009 */
[C---:B------:R-:W-:Y:S01]  /*9120*/  FFMA R49, R73.reuse, R124, R49 ;  /* 0x0000007c49317223 */ /* 0x040fe20000000031 */
[----:B------:R-:W-:Y:S01]  /*9130*/  F2FP.SATFINITE.E4M3.F32.PACK_AB_MERGE_C R67, R12, R11, R13 ;  /* 0x0000000b0c43723e */ /* 0x000fe2000480700d */
[----:B------:R-:W-:Y:S01]  /*9140*/  FMUL R53, R70, R58 ;  /* 0x0000003a46357220 */ /* 0x000fe20000400000 */
[C---:B------:R-:W-:Y:S01]  /*9150*/  FFMA R50, R73.reuse, R121, R50 ;  /* 0x0000007949327223 */ /* 0x040fe20000000032 */
[C---:B------:R-:W-:Y:S01]  /*9160*/  FFMA R51, R73.reuse, R126, R51 ;  /* 0x0000007e49337223 */ /* 0x040fe20000000033 */
[C---:B------:R-:W-:Y:S01]  /*9170*/  FFMA R52, R73.reuse, R123, R52 ;  /* 0x0000007b49347223 */ /* 0x040fe20000000034 */
[----:B------:R1:W-:Y:S01]  /*9180*/  STS.128 [R137+UR44+0xa200], R64 ;  /* 0x00a2004089007988 */ /* 0x0003e20008000c2c */
[C---:B------:R-:W-:Y:S01]  /*9190*/  FFMA R53, R73.reuse, R128, R53 ;  /* 0x0000008049357223 */ /* 0x040fe20000000035 */
[----:B------:R-:W-:Y:S01]  /*91a0*/  F2FP.SATFINITE.E4M3.F32.PACK_AB_MERGE_C R37, R38, R37, RZ ;  /* 0x000000252625723e */ /* 0x000fe200048070ff */
[C---:B------:R-:W-:Y:S01]  /*91b0*/  FFMA R54, R73.reuse, R125, R54 ;  /* 0x0000007d49367223 */ /* 0x040fe20000000036 */
[----:B------:R-:W-:Y:S01]  /*91c0*/  FMUL R58, R70, R63 ;  /* 0x0000003f463a7220 */ /* 0x000fe20000400000 */
[C---:B------:R-:W-:Y:S01]  /*91d0*/  FFMA R55, R73.reuse, R130, R55 ;  /* 0x0000008249377223 */ /* 0x040fe20000000037 */
[C---:B------:R-:W-:Y:S01]  /*91e0*/  FFMA R56, R73.reuse, R127, R56 ;  /* 0x0000007f49387223 */ /* 0x040fe20000000038 */
[C---:B------:R-:W-:Y:S01]  /*91f0*/  FFMA R57, R73.reuse, R132, R57 ;  /* 0x0000008449397223 */ /* 0x040fe20000000039 */
[----:B------:R1:W-:Y:S01]  /*9200*/  STS.128 [R178+0xa010], R16 ;  /* 0x00a01010b2007388 */ /* 0x0003e20000000c00 */
[----:B------:R-:W-:Y:S01]  /*9210*/  F2FP.SATFINITE.E4M3.F32.PACK_AB_MERGE_C R33, R36, R35, R37 ;  /* 0x000000232421723e */ /* 0x000fe20004807025 */
[C---:B------:R-:W-:Y:S01]  /*9220*/  FFMA R58, R73.reuse, R129, R58 ;  /* 0x00000081493a7223 */ /* 0x040fe2000000003a */
[----:B------:R-:W-:Y:S01]  /*9230*/  F2FP.SATFINITE.E4M3.F32.PACK_AB_MERGE_C R34, R42, R41, RZ ;  /* 0x000000292a22723e */ /* 0x000fe200048070ff */
[C---:B------:R-:W-:Y:S01]  /*9240*/  FFMA R59, R73.reuse, R72, R59 ;  /* 0x00000048493b7223 */ /* 0x040fe2000000003b */
[----:B------:R-:W-:Y:S01]  /*9250*/  F2FP.SATFINITE.E4M3.F32.PACK_AB_MERGE_C R35, R46, R45, RZ ;  /* 0x0000002d2e23723e */ /* 0x000fe200048070ff */
        /* <DEDUP_REMOVED lines=25> */
[----:B------:R-:W-:Y:S02]  /*93f0*/  UIADD3 UR4, UP0, UPT, UR62, 0x680, URZ ;  /* 0x000006803e047890 */ /* 0x000fe4000ff1e0ff */
[----:B------:R-:W-:Y:S02]  /*9400*/  UIADD3 UR9, UPT, UPT, UR49, 0x40, URZ ;  /* 0x0000004031097890 */ /* 0x000fe4000fffe0ff */
[----:B------:R-:W-:Y:S02]  /*9410*/  UIADD3 UR8, UPT, UPT, UR44, 0xa200, URZ ;  /* 0x0000a2002c087890 */ /* 0x000fe4000fffe0ff */
[----:B------:R-:W-:Y:S01]  /*9420*/  UIADD3.X UR5, UPT, UPT, URZ, UR63, URZ, UP0, !UPT ;  /* 0x0000003fff057290 */ /* 0x000fe200087fe4ff */
[----:B------:R-:W-:Y:S01]  /*9430*/  UMOV UR10, UR50 ;  /* 0x00000032000a7c82 */ /* 0x000fe20008000000 */
[----:B------:R-:W-:Y:S07]  /*9440*/  UMOV UR11, UR36 ;  /* 0x00000024000b7c82 */ /* 0x000fee0008000000 */
[----:B------:R2:W-:Y:S01]  /*9450*/  UTMASTG.3D [UR8], [UR4] ;  /* 0x00000008040073b5 */ /* 0x0005e20008010000 */
[----:B------:R0:W-:Y:S01]  /*9460*/  UTMACMDFLUSH ;  /* 0x00000000000079b7 */ /* 0x0001e20000000000 */
[----:B--2---:R-:W-:Y:S04]  /*9470*/  DEPBAR.LE SB0, 0x1 ;  /* 0x000080400000791a */ /* 0x004fe80000000000 */
.L_x_133:
[----:B------:R-:W-:Y:S05]  /*9480*/  BSYNC.RECONVERGENT B0 ;  /* 0x0000000000007941 */ /* 0x000fea0003800200 */
.L_x_132:
        /* <DEDUP_REMOVED lines=16> */
.L_x_137:
[----:B------:R-:W-:Y:S05]  /*9590*/  BSYNC B0 ;  /* 0x0000000000007941 */ /* 0x000fea0003800000 */
.L_x_136:
        /* <DEDUP_REMOVED lines=20> */
.L_x_135:
[----:B------:R-:W-:Y:S05]  /*96e0*/  BSYNC B1 ;  /* 0x0000000000017941 */ /* 0x000fea0003800000 */
.L_x_134:
        /* <DEDUP_REMOVED lines=22> */
.L_x_140:
[----:B------:R-:W-:Y:S05]  /*9850*/  BSYNC.RECONVERGENT B6 ;  /* 0x0000000000067941 */ /* 0x000fea0003800200 */
.L_x_139:
        /* <DEDUP_REMOVED lines=276> */
[----:B------:R-:W-:Y:S02]  /*a9a0*/  UIADD3 UR4, UPT, UPT, UR44, 0x8200, URZ ;  /* 0x000082002c047890 */ /* 0x000fe4000fffe0ff */
[----:B------:R-:W-:Y:S01]  /*a9b0*/  UIADD3 UR9, UPT, UPT, UR49, 0x80, URZ ;  /* 0x0000008031097890 */ /* 0x000fe2000fffe0ff */
[----:B------:R-:W-:Y:S01]  /*a9c0*/  UMOV UR10, UR50 ;  /* 0x00000032000a7c82 */ /* 0x000fe20008000000 */
[----:B------:R-:W-:Y:S02]  /*a9d0*/  UMOV UR11, UR36 ;  /* 0x00000024000b7c82 */ /* 0x000fe40008000000 */
        /* <DEDUP_REMOVED lines=8> */
.L_x_142:
[----:B------:R-:W-:Y:S05]  /*aa60*/  BSYNC.RECONVERGENT B0 ;  /* 0x0000000000007941 */ /* 0x000fea0003800200 */
.L_x_141:
        /* <DEDUP_REMOVED lines=16> */
.L_x_146:
[----:B------:R-:W-:Y:S05]  /*ab70*/  BSYNC B0 ;  /* 0x0000000000007941 */ /* 0x000fea0003800000 */
.L_x_145:
        /* <DEDUP_REMOVED lines=20> */
.L_x_144:
[----:B------:R-:W-:Y:S05]  /*acc0*/  BSYNC B1 ;  /* 0x0000000000017941 */ /* 0x000fea0003800000 */
.L_x_143:
[----:B------:R-:W-:Y:S05]  /*acd0*/  VIADD R0, R71, 0xc0 ;  /* 0x000000c047007836 */ /* 0x000fea0000000000 */
        /* <DEDUP_REMOVED lines=20> */
.L_x_148:
[----:B------:R-:W-:Y:S01]  /*ae20*/  ISETP.NE.AND P0, PT, R176, RZ, PT ;  /* 0x000000ffb000720c */ /* 0x000fe20003f05270 */
[----:B------:R-:W-:Y:S05]  /*ae30*/  WARPSYNC.ALL ;  /* 0x0000000000007948 */ /* 0x000fea0003800000 */
[----:B------:R-:W-:Y:S01]  /*ae40*/  R2UR UR4, R71 ;  /* 0x00000000470472ca */ /* 0x000fe200000e0000 */
[----:B------:R-:W-:Y:S01]  /*ae50*/  BSSY.RECONVERGENT B0, `(.L_x_149) ;  /* 0x000011c000007945 */ /* 0x000fe20003800200 */
[----:B------:R-:W-:Y:S02]  /*ae60*/  F2FP.F16.E4M3.UNPACK_B R11, R141 ;  /* 0x0000008dff0b723e */ /* 0x000fe400020006ff */
[----:B------:R-:W-:Y:S02]  /*ae70*/  F2FP.F16.E4M3.UNPACK_B R10, R142 ;  /* 0x0000008eff0a723e */ /* 0x000fe400020006ff */
[----:B------:R-:W-:Y:S01]  /*ae80*/  F2FP.F16.E4M3.UNPACK_B R9, R143 ;  /* 0x0000008fff09723e */ /* 0x000fe200020006ff */
[--C-:B------:R-:W-:Y:S01]  /*ae90*/  HADD2.F32 R74, -RZ, R11.reuse.H0_H0 ;  /* 0x2000000bff4a7230 */ /* 0x100fe20000004100 */
[----:B------:R-:W-:Y:S01]  /*aea0*/  F2FP.F16.E4M3.UNPACK_B R8, R144 ;  /* 0x00000090ff08723e */ /* 0x000fe200020006ff */
[----:B------:R-:W-:Y:S01]  /*aeb0*/  HADD2.F32 R76, -RZ, R11.H1_H1 ;  /* 0x3000000bff4c7230 */ /* 0x000fe20000004100 */
[----:B------:R-:W-:Y:S01]  /*aec0*/  F2FP.F16.E4M3.UNPACK_B R7, R145 ;  /* 0x00000091ff07723e */ /* 0x000fe200020006ff */
[--C-:B------:R-:W-:Y:S01]  /*aed0*/  HADD2.F32 R77, -RZ, R10.reuse.H0_H0 ;  /* 0x2000000aff4d7230 */ /* 0x100fe20000004100 */
[----:B------:R-:W-:Y:S01]  /*aee0*/  F2FP.F16.E4M3.UNPACK_B R6, R146 ;  /* 0x00000092ff06723e */ /* 0x000fe200020006ff */
[----:B------:R-:W-:Y:S01]  /*aef0*/  HADD2.F32 R80, -RZ, R10.H1_H1 ;  /* 0x3000000aff507230 */ /* 0x000fe20000004100 */
[----:B------:R-:W-:Y:S01]  /*af00*/  F2FP.F16.E4M3.UNPACK_B R5, R147 ;  /* 0x00000093ff05723e */ /* 0x000fe200020006ff */
[--C-:B------:R-:W-:Y:S01]  /*af10*/  HADD2.F32 R81, -RZ, R9.reuse.H0_H0 ;  /* 0x20000009ff517230 */ /* 0x100fe20000004100 */
[----:B-1----:R-:W-:Y:S01]  /*af20*/  F2FP.F16.E4M3.UNPACK_B R4, R148 ;  /* 0x00000094ff04723e */ /* 0x002fe200020006ff */
[----:B------:R-:W-:Y:S01]  /*af30*/  HADD2.F32 R83, -RZ, R9.H1_H1 ;  /* 0x30000009ff537230 */ /* 0x000fe20000004100 */
[-C--:B------:R-:W-:Y:S01]  /*af40*/  F2FP.F16.E4M3.UNPACK_B R2, R140.reuse ;  /* 0x0000008cff02723e */ /* 0x080fe200020006ff */
[--C-:B------:R-:W-:Y:S01]  /*af50*/  HADD2.F32 R86, -RZ, R8.reuse.H0_H0 ;  /* 0x20000008ff567230 */ /* 0x100fe20000004100 */
[----:B------:R-:W-:Y:S01]  /*af60*/  F2FP.F16.E4M3.UNPACK_B R140, R140.H1 ;  /* 0x0000008cff8c723e */ /* 0x000fe200030006ff */
[----:B------:R-:W-:Y:S01]  /*af70*/  HADD2.F32 R87, -RZ, R8.H1_H1 ;  /* 0x30000008ff577230 */ /* 0x000fe20000004100 */
[----:B------:R-:W-:Y:S01]  /*af80*/  F2FP.F16.E4M3.UNPACK_B R141, R141.H1 ;  /* 0x0000008dff8d723e */ /* 0x000fe200030006ff */
[--C-:B------:R-:W-:Y:S01]  /*af90*/  HADD2.F32 R90, -RZ, R7.reuse.H0_H0 ;  /* 0x20000007ff5a7230 */ /* 0x100fe20000004100 */
[----:B------:R-:W-:Y:S01]  /*afa0*/  F2FP.F16.E4M3.UNPACK_B R142, R142.H1 ;  /* 0x0000008eff8e723e */ /* 0x000fe200030006ff */
[----:B------:R-:W-:Y:S01]  /*afb0*/  HADD2.F32 R91, -RZ, R7.H1_H1 ;  /* 0x30000007ff5b7230 */ /* 0x000fe20000004100 */
[----:B------:R-:W-:Y:S01]  /*afc0*/  F2FP.F16.E4M3.UNPACK_B R143, R143.H1 ;  /* 0x0000008fff8f723e */ /* 0x000fe200030006ff */
[--C-:B------:R-:W-:Y:S01]  /*afd0*/  HADD2.F32 R94, -RZ, R6.reuse.H0_H0 ;  /* 0x20000006ff5e7230 */ /* 0x100fe20000004100 */
[----:B------:R-:W-:Y:S01]  /*afe0*/  IADD3 R163, PT, PT, R163, 0x130, RZ ;  /* 0x00000130a3a37810 */ /* 0x000fe20007ffe0ff */
[----:B------:R-:W-:Y:S01]  /*aff0*/  HADD2.F32 R95, -RZ, R6.H1_H1 ;  /* 0x30000006ff5f7230 */ /* 0x000fe20000004100 */
[----:B------:R-:W-:Y:S01]  /*b000*/  F2FP.F16.E4M3.UNPACK_B R107, R149 ;  /* 0x00000095ff6b723e */ /* 0x000fe200020006ff */
[--C-:B------:R-:W-:Y:S01]  /*b010*/  HADD2.F32 R98, -RZ, R5.reuse.H0_H0 ;  /* 0x20000005ff627230 */ /* 0x100fe20000004100 */
[----:B------:R-:W-:Y:S01]  /*b020*/  LOP3.LUT R163, R163, 0xfefffff8, RZ, 0xc0, !PT ;  /* 0xfefffff8a3a37812 */ /* 0x000fe200078ec0ff */
[----:B------:R-:W-:Y:S01]  /*b030*/  HADD2.F32 R99, -RZ, R5.H1_H1 ;  /* 0x30000005ff637230 */ /* 0x000fe20000004100 */
[----:B------:R-:W-:Y:S01]  /*b040*/  F2FP.F16.E4M3.UNPACK_B R111, R150 ;  /* 0x00000096ff6f723e */ /* 0x000fe200020006ff */
[--C-:B------:R-:W-:Y:S01]  /*b050*/  HADD2.F32 R102, -RZ, R4.reuse.H0_H0 ;  /* 0x20000004ff667230 */ /* 0x100fe20000004100 */
[----:B------:R-:W-:Y:S01]  /*b060*/  F2FP.F16.E4M3.UNPACK_B R115, R151 ;  /* 0x00000097ff73723e */ /* 0x000fe200020006ff */
[----:B------:R-:W-:Y:S01]  /*b070*/  HADD2.F32 R103, -RZ, R4.H1_H1 ;  /* 0x30000004ff677230 */ /* 0x000fe20000004100 */
[----:B------:R-:W-:Y:S01]  /*b080*/  F2FP.F16.E4M3.UNPACK_B R119, R152 ;  /* 0x00000098ff77723e */ /* 0x000fe200020006ff */
[----:B------:R-:W1:Y:S01]  /*b090*/  LDTM.x64 R4, tmem[UR4+0xc0] ;  /* 0x0000c004000479ee */ /* 0x000e620008340000 */
[--C-:B------:R-:W-:Y:S01]  /*b0a0*/  HADD2.F32 R0, -RZ, R2.reuse.H0_H0 ;  /* 0x20000002ff007230 */ /* 0x100fe20000004100 */
[----:B------:R-:W-:Y:S01]  /*b0b0*/  NOP ;  /* 0x0000000000007918 */ /* 0x000fe20000000000 */
[----:B-1----:R1:W-:Y:S01]  /*b0c0*/  SYNCS.ARRIVE.TRANS64.RED.A1T0 RZ, [R163+URZ], RZ ;  /* 0x000000ffa3ff79a7 */ /* 0x0023e200081004ff */
[----:B------:R-:W-:Y:S01]  /*b0d0*/  HADD2.F32 R2, -RZ, R2.H1_H1 ;  /* 0x30000002ff027230 */ /* 0x000fe20000004100 */
[----:B------:R-:W-:Y:S01]  /*b0e0*/  F2FP.F16.E4M3.UNPACK_B R123, R153 ;  /* 0x00000099ff7b723e */ /* 0x000fe200020006ff */
[----:B------:R-:W-:Y:S01]  /*b0f0*/  HADD2.F32 R78, -RZ, R141.H1_H1 ;  /* 0x3000008dff4e7230 */ /* 0x000fe20000004100 */
[----:B------:R-:W-:Y:S01]  /*b100*/  F2FP.F16.E4M3.UNPACK_B R127, R154 ;  /* 0x0000009aff7f723e */ /* 0x000fe200020006ff */
[--C-:B------:R-:W-:Y:S01]  /*b110*/  HADD2.F32 R106, -RZ, R107.reuse.H0_H0 ;  /* 0x2000006bff6a7230 */ /* 0x100fe20000004100 */
[----:B------:R-:W-:Y:S01]  /*b120*/  F2FP.F16.E4M3.UNPACK_B R130, R155 ;  /* 0x0000009bff82723e */ /* 0x000fe200020006ff */
[----:B------:R-:W-:Y:S01]  /*b130*/  HADD2.F32 R107, -RZ, R107.H1_H1 ;  /* 0x3000006bff6b7230 */ /* 0x000fe20000004100 */
[----:B------:R-:W-:Y:S01]  /*b140*/  F2FP.F16.E4M3.UNPACK_B R144, R144.H1 ;  /* 0x00000090ff90723e */ /* 0x000fe200030006ff */
        /* <DEDUP_REMOVED lines=12> */
[C---:B------:R-:W-:Y:S01]  /*b210*/  FMUL R4, R70.reuse, R4 ;  /* 0x0000000446047220 */ /* 0x040fe20000400000 */
[C---:B------:R-:W-:Y:S01]  /*b220*/  FMUL R5, R70.reuse, R5 ;  /* 0x0000000546057220 */ /* 0x040fe20000400000 */
[--C-:B------:R-:W-:Y:S02]  /*b230*/  HADD2.F32 R3, -RZ, R140.reuse.H0_H0 ;  /* 0x2000008cff037230 */ /* 0x100fe40000004100 */
        /* <DEDUP_REMOVED lines=9> */
[----:B------:R-:W-:Y:S02]  /*b2d0*/  HADD2.F32 R122, -RZ, R123.H0_H0 ;  /* 0x2000007bff7a7230 */ /* 0x000fe40000004100 */
[C---:B------:R-:W-:Y:S01]  /*b2e0*/  FMUL R6, R70.reuse, R6 ;  /* 0x0000000646067220 */ /* 0x040fe20000400000 */
[----:B------:R-:W-:Y:S02]  /*b2f0*/  HADD2.F32 R72, -RZ, R140.H1_H1 ;  /* 0x3000008cff487230 */ /* 0x000fe40000004100 */
[C---:B------:R-:W-:Y:S01]  /*b300*/  FMUL R7, R70.reuse, R7 ;  /* 0x0000000746077220 */ /* 0x040fe20000400000 */
[----:B------:R-:W-:Y:S02]  /*b310*/  HADD2.F32 R75, -RZ, R141.H0_H0 ;  /* 0x2000008dff4b7230 */ /* 0x000fe40000004100 */
[C---:B------:R-:W-:Y:S01]  /*b320*/  FFMA R6, R73.reuse, R3, R6 ;  /* 0x0000000349067223 */ /* 0x040fe20000000006 */
[----:B------:R-:W-:Y:S02]  /*b330*/  HADD2.F32 R123, -RZ, R123.H1_H1 ;  /* 0x3000007bff7b7230 */ /* 0x000fe40000004100 */
[C---:B------:R-:W-:Y:S01]  /*b340*/  FFMA R7, R73.reuse, R72, R7 ;  /* 0x0000004849077223 */ /* 0x040fe20000000007 */
[C---:B------:R-:W-:Y:S01]  /*b350*/  FFMA R8, R73.reuse, R74, R8 ;  /* 0x0000004a49087223 */ /* 0x040fe20000000008 */
[----:B------:R-:W-:Y:S01]  /*b360*/  FFMA R9, R73, R76, R9 ;  /* 0x0000004c49097223 */ /* 0x000fe20000000009 */
[--C-:B------:R-:W-:Y:S02]  /*b370*/  HADD2.F32 R126, -RZ, R127.reuse.H0_H0 ;  /* 0x2000007fff7e7230 */ /* 0x100fe40000004100 */
[C---:B------:R-:W-:Y:S01]  /*b380*/  FMUL R10, R70.reuse, R10 ;  /* 0x0000000a460a7220 */ /* 0x040fe20000400000 */
[----:B------:R-:W-:Y:S01]  /*b390*/  F2FP.SATFINITE.E4M3.F32.PACK_AB_MERGE_C R76, R7, R6, RZ ;  /* 0x00000006074c723e */ /* 0x000fe200048070ff */
[C---:B------:R-:W-:Y:S01]  /*b3a0*/  FMUL R7, R70.reuse, R20 ;  /* 0x0000001446077220 */ /* 0x040fe20000400000 */
[----:B------:R-:W-:Y:S02]  /*b3b0*/  HADD2.F32 R127, -RZ, R127.H1_H1 ;  /* 0x3000007fff7f7230 */ /* 0x000fe40000004100 */
[C---:B------:R-:W-:Y:S01]  /*b3c0*/  FFMA R10, R73.reuse, R75, R10 ;  /* 0x0000004b490a7223 */ /* 0x040fe2000000000a */
[----:B------:R-:W-:Y:S02]  /*b3d0*/  HADD2.F32 R72, -RZ, R130.H0_H0 ;  /* 0x20000082ff487230 */ /* 0x000fe40000004100 */
[C---:B------:R-:W-:Y:S01]  /*b3e0*/  FMUL R11, R70.reuse, R11 ;  /* 0x0000000b460b7220 */ /* 0x040fe20000400000 */
[--C-:B------:R-:W-:Y:S02]  /*b3f0*/  HADD2.F32 R79, -RZ, R142.reuse.H0_H0 ;  /* 0x2000008eff4f7230 */ /* 0x100fe40000004100 */
[C---:B------:R-:W-:Y:S01]  /*b400*/  FMUL R14, R70.reuse, R14 ;  /* 0x0000000e460e7220 */ /* 0x040fe20000400000 */
[----:B------:R-:W-:Y:S02]  /*b410*/  HADD2.F32 R82, -RZ, R142.H1_H1 ;  /* 0x3000008eff527230 */ /* 0x000fe40000004100 */
[C---:B------:R-:W-:Y:S01]  /*b420*/  FFMA R11, R73.reuse, R78, R11 ;  /* 0x0000004e490b7223 */ /* 0x040fe2000000000b */
[C---:B------:R-:W-:Y:S01]  /*b430*/  FFMA R12, R73.reuse, R77, R12 ;  /* 0x0000004d490c7223 */ /* 0x040fe2000000000c */
[C---:B------:R-:W-:Y:S01]  /*b440*/  FFMA R13, R73.reuse, R80, R13 ;  /* 0x00000050490d7223 */ /* 0x040fe2000000000d */
[----:B------:R-:W-:Y:S01]  /*b450*/  FFMA R14, R73, R79, R14 ;  /* 0x0000004f490e7223 */ /* 0x000fe2000000000e */
[----:B------:R-:W-:Y:S01]  /*b460*/  HADD2.F32 R75, -RZ, R130.H1_H1 ;  /* 0x30000082ff4b7230 */ /* 0x000fe20000004100 */
[----:B------:R-:W-:Y:S01]  /*b470*/  F2FP.SATFINITE.E4M3.F32.PACK_AB_MERGE_C R78, R11, R10, RZ ;  /* 0x0000000a0b4e723e */ /* 0x000fe200048070ff */
[C---:B------:R-:W-:Y:S01]  /*b480*/  FMUL R10, R70.reuse, R21 ;  /* 0x00000015460a7220 */ /* 0x040fe20000400000 */
[C---:B------:R-:W-:Y:S01]  /*b490*/  FMUL R21, R70.reuse, R28 ;  /* 0x0000001c46157220 */ /* 0x040fe20000400000 */
        /* <DEDUP_REMOVED lines=8> */
[C---:B------:R-:W-:Y:S01]  /*b520*/  FMUL R18, R70.reuse, R25 ;  /* 0x0000001946127220 */ /* 0x040fe20000400000 */
[----:B------:R-:W-:Y:S01]  /*b530*/  F2FP.SATFINITE.E4M3.F32.PACK_AB_MERGE_C R14, R15, R14, RZ ;  /* 0x0000000e0f0e723e */ /* 0x000fe200048070ff */
        /* <DEDUP_REMOVED lines=8> */
[C---:B------:R-:W-:Y:S01]  /*b5c0*/  FFMA R11, R73.reuse, R88, R11 ;  /* 0x00000058490b7223 */ /* 0x040fe2000000000b */
[----:B------:R-:W-:Y:S01]  /*b5d0*/  FMUL R22, R70, R29 ;  /* 0x0000001d46167220 */ /* 0x000fe20000400000 */
        /* <DEDUP_REMOVED lines=13> */
[----:B------:R-:W-:Y:S01]  /*b6b0*/  FMUL R20, R70, R27 ;  /* 0x0000001b46147220 */ /* 0x000fe20000400000 */
[--C-:B------:R-:W-:Y:S01]  /*b6c0*/  HADD2.F32 R96, -RZ, R146.reuse.H0_H0 ;  /* 0x20000092ff607230 */ /* 0x100fe20000004100 */
[----:B------:R-:W-:Y:S01]  /*b6d0*/  F2FP.SATFINITE.E4M3.F32.PACK_AB_MERGE_C R16, R10, R7, R16 ;  /* 0x000000070a10723e */ /* 0x000fe20004807010 */
[----:B------:R-:W-:Y:S02]  /*b6e0*/  HADD2.F32 R97, -RZ, R146.H1_H1 ;  /* 0x30000092ff617230 */ /* 0x000fe40000004100 */
        /* <DEDUP_REMOVED lines=28> */
[----:B------:R-:W-:Y:S01]  /*b8b0*/  F2FP.F16.E4M3.UNPACK_B R151, R151.H1 ;  /* 0x00000097ff97723e */ /* 0x000fe200030006ff */
[----:B------:R-:W-:Y:S01]  /*b8c0*/  FMUL R38, R70, R45 ;  /* 0x0000002d46267220 */ /* 0x000fe20000400000 */
[----:B------:R-:W-:Y:S01]  /*b8d0*/  F2FP.SATFINITE.E4M3.F32.PACK_AB_MERGE_C R19, R28, R27, RZ ;  /* 0x0000001b1c13723e */ /* 0x000fe200048070ff */
[----:B------:R-:W-:Y:S01]  /*b8e0*/  FFMA R31, R73, R104, R31 ;  /* 0x00000068491f7223 */ /* 0x000fe2000000001f */
[C---:B------:R-:W-:Y:S01]  /*b8f0*/  FMUL R45, R70.reuse, R52 ;  /* 0x00000034462d7220 */ /* 0x040fe20000400000 */
[C---:B------:R-:W-:Y:S01]  /*b900*/  FMUL R52, R70.reuse, R59 ;  /* 0x0000003b46347220 */ /* 0x040fe20000400000 */
[----:B------:R-:W-:Y:S01]  /*b910*/  F2FP.F16.E4M3.UNPACK_B R152, R152.H1 ;  /* 0x00000098ff98723e */ /* 0x000fe200030006ff */
[C---:B------:R-:W-:Y:S01]  /*b920*/  FMUL R59, R70.reuse, R66 ;  /* 0x00000042463b7220 */ /* 0x040fe20000400000 */
[----:B------:R-:W-:Y:S01]  /*b930*/  F2FP.SATFINITE.E4M3.F32.PACK_AB_MERGE_C R66, R13, R12, R14 ;  /* 0x0000000c0d42723e */ /* 0x000fe2000480700e */
        /* <DEDUP_REMOVED lines=11> */
[C---:B------:R-:W-:Y:S01]  /*b9f0*/  FFMA R35, R73.reuse, R108, R35 ;  /* 0x0000006c49237223 */ /* 0x040fe20000000023 */
[C---:B------:R-:W-:Y:S01]  /*ba00*/  FMUL R36, R70.reuse, R43 ;  /* 0x0000002b46247220 */ /* 0x040fe20000400000 */
[--C-:B------:R-:W-:Y:S02]  /*ba10*/  HADD2.F32 R112, -RZ, R150.reuse.H0_H0 ;  /* 0x20000096ff707230 */ /* 0x100fe40000004100 */
[C---:B------:R-:W-:Y:S01]  /*ba20*/  FMUL R39, R70.reuse, R46 ;  /* 0x0000002e46277220 */ /* 0x040fe20000400000 */
        /* <DEDUP_REMOVED lines=13> */
[C---:B------:R-:W-:Y:S01]  /*bb00*/  FMUL R46, R70.reuse, R53 ;  /* 0x00000035462e7220 */ /* 0x040fe20000400000 */
[--C-:B------:R-:W-:Y:S02]  /*bb10*/  HADD2.F32 R120, -RZ, R152.reuse.H0_H0 ;  /* 0x20000098ff787230 */ /* 0x100fe40000004100 */
[C---:B------:R-:W-:Y:S01]  /*bb20*/  FMUL R50, R70.reuse, R57 ;  /* 0x0000003946327220 */ /* 0x040fe20000400000 */
[C---:B------:R-:W-:Y:S01]  /*bb30*/  FMUL R51, R70.reuse, R58 ;  /* 0x0000003a46337220 */ /* 0x040fe20000400000 */
[C---:B------:R-:W-:Y:S01]  /*bb40*/  FMUL R53, R70.reuse, R60 ;  /* 0x0000003c46357220 */ /* 0x040fe20000400000 */
[C---:B------:R-:W-:Y:S01]  /*bb50*/  FFMA R43, R73.reuse, R116, R43 ;  /* 0x00000074492b7223 */ /* 0x040fe2000000002b */
[----:B------:R-:W-:Y:S02]  /*bb60*/  HADD2.F32 R121, -RZ, R152.H1_H1 ;  /* 0x30000098ff797230 */ /* 0x000fe40000004100 */
[C---:B------:R-:W-:Y:S01]  /*bb70*/  FMUL R47, R70.reuse, R54 ;  /* 0x00000036462f7220 */ /* 0x040fe20000400000 */
[C---:B------:R-:W-:Y:S01]  /*bb80*/  FMUL R57, R70.reuse, R64 ;  /* 0x0000004046397220 */ /* 0x040fe20000400000 */
[C---:B------:R-:W-:Y:S01]  /*bb90*/  FMUL R58, R70.reuse, R65 ;  /* 0x00000041463a7220 */ /* 0x040fe20000400000 */
[C---:B------:R-:W-:Y:S01]  /*bba0*/  FMUL R60, R70.reuse, R67 ;  /* 0x00000043463c7220 */ /* 0x040fe20000400000 */
[----:B------:R-:W-:Y:S01]  /*bbb0*/  FFMA R44, R73, R117, R44 ;  /* 0x00000075492c7223 */ /* 0x000fe2000000002c */
[C---:B------:R-:W-:Y:S01]  /*bbc0*/  FMUL R48, R70.reuse, R55 ;  /* 0x0000003746307220 */ /* 0x040fe20000400000 */
[----:B------:R-:W-:Y:S01]  /*bbd0*/  F2FP.SATFINITE.E4M3.F32.PACK_AB_MERGE_C R64, R5, R4, R76 ;  /* 0x000000040540723e */ /* 0x000fe2000480704c */
[----:B------:R-:W-:Y:S01]  /*bbe0*/  FFMA R45, R73, R118, R45 ;  /* 0x00000076492d7223 */ /* 0x000fe2000000002d */
[----:B------:R-:W-:Y:S01]  /*bbf0*/  F2FP.SATFINITE.E4M3.F32.PACK_AB_MERGE_C R65, R9, R8, R78 ;  /* 0x000000080941723e */ /* 0x000fe2000480704e */
[----:B------:R-:W-:Y:S01]  /*bc00*/  FMUL R49, R70, R56 ;  /* 0x0000003846317220 */ /* 0x000fe20000400000 */
[----:B------:R-:W-:Y:S01]  /*bc10*/  F2FP.SATFINITE.E4M3.F32.PACK_AB_MERGE_C R67, R2, R0, R3 ;  /* 0x000000000243723e */ /* 0x000fe20004807003 */
[C---:B------:R-:W-:Y:S01]  /*bc20*/  FFMA R46, R73.reuse, R119, R46 ;  /* 0x00000077492e7223 */ /* 0x040fe2000000002e */
[----:B------:R-:W-:Y:S01]  /*bc30*/  F2FP.F16.E4M3.UNPACK_B R154, R154.H1 ;  /* 0x0000009aff9a723e */ /* 0x000fe200030006ff */
[--C-:B------:R-:W-:Y:S02]  /*bc40*/  HADD2.F32 R124, -RZ, R153.reuse.H0_H0 ;  /* 0x20000099ff7c7230 */ /* 0x100fe40000004100 */
[C---:B------:R-:W-:Y:S01]  /*bc50*/  FFMA R47, R73.reuse, R120, R47 ;  /* 0x00000078492f7223 */ /* 0x040fe2000000002f */
[----:B------:R1:W-:Y:S01]  /*bc60*/  STS.128 [R137+UR44+0xa200], R64 ;  /* 0x00a2004089007988 */ /* 0x0003e20008000c2c */
[----:B------:R-:W-:Y:S02]  /*bc70*/  HADD2.F32 R125, -RZ, R153.H1_H1 ;  /* 0x30000099ff7d7230 */ /* 0x000fe40000004100 */
[C---:B------:R-:W-:Y:S01]  /*bc80*/  FFMA R48, R73.reuse, R121, R48 ;  /* 0x0000007949307223 */ /* 0x040fe20000000030 */
[C---:B------:R-:W-:Y:S01]  /*bc90*/  FFMA R49, R73.reuse, R122, R49 ;  /* 0x0000007a49317223 */ /* 0x040fe20000000031 */
[----:B------:R-:W-:Y:S01]  /*bca0*/  F2FP.F16.E4M3.UNPACK_B R155, R155.H1 ;  /* 0x0000009bff9b723e */ /* 0x000fe200030006ff */
[C---:B------:R-:W-:Y:S01]  /*bcb0*/  FFMA R50, R73.reuse, R123, R50 ;  /* 0x0000007b49327223 */ /* 0x040fe20000000032 */
[----:B------:R-:W-:Y:S01]  /*bcc0*/  FMUL R54, R70, R61 ;  /* 0x0000003d46367220 */ /* 0x000fe20000400000 */
[--C-:B------:R-:W-:Y:S01]  /*bcd0*/  HADD2.F32 R128, -RZ, R154.reuse.H0_H0 ;  /* 0x2000009aff807230 */ /* 0x100fe20000004100 */
[----:B------:R1:W-:Y:S01]  /*bce0*/  STS.128 [R178+0xa010], R16 ;  /* 0x00a01010b2007388 */ /* 0x0003e20000000c00 */
[----:B------:R-:W-:Y:S01]  /*bcf0*/  F2FP.SATFINITE.E4M3.F32.PACK_AB_MERGE_C R35, R36, R35, RZ ;  /* 0x000000232423723e */ /* 0x000fe200048070ff */
[C---:B------:R-:W-:Y:S01]  /*bd00*/  FFMA R51, R73.reuse, R124, R51 ;  /* 0x0000007c49337223 */ /* 0x040fe20000000033 */
[----:B------:R-:W-:Y:S01]  /*bd10*/  F2FP.SATFINITE.E4M3.F32.PACK_AB_MERGE_C R39, R40, R39, RZ ;  /* 0x000000272827723e */ /* 0x000fe200048070ff */
[----:B------:R-:W-:Y:S02]  /*bd20*/  HADD2.F32 R129, -RZ, R154.H1_H1 ;  /* 0x3000009aff817230 */ /* 0x000fe40000004100 */
[C---:B------:R-:W-:Y:S01]  /*bd30*/  FMUL R55, R70.reuse, R62 ;  /* 0x0000003e46377220 */ /* 0x040fe20000400000 */
[C---:B------:R-:W-:Y:S01]  /*bd40*/  FFMA R52, R73.reuse, R125, R52 ;  /* 0x0000007d49347223 */ /* 0x040fe20000000034 */
[----:B------:R-:W-:Y:S01]  /*bd50*/  FMUL R56, R70, R63 ;  /* 0x0000003f46387220 */ /* 0x000fe20000400000 */
[C---:B------:R-:W-:Y:S01]  /*bd60*/  FFMA R53, R73.reuse, R126, R53 ;  /* 0x0000007e49357223 */ /* 0x040fe20000000035 */
[C---:B------:R-:W-:Y:S01]  /*bd70*/  FFMA R54, R73.reuse, R127, R54 ;  /* 0x0000007f49367223 */ /* 0x040fe20000000036 */
[--C-:B------:R-:W-:Y:S02]  /*bd80*/  HADD2.F32 R74, -RZ, R155.reuse.H0_H0 ;  /* 0x2000009bff4a7230 */ /* 0x100fe40000004100 */
[C---:B------:R-:W-:Y:S01]  /*bd90*/  FFMA R55, R73.reuse, R128, R55 ;  /* 0x0000008049377223 */ /* 0x040fe20000000037 */
[----:B------:R-:W-:Y:S02]  /*bda0*/  HADD2.F32 R131, -RZ, R155.H1_H1 ;  /* 0x3000009bff837230 */ /* 0x000fe40000004100 */
[C---:B------:R-:W-:Y:S01]  /*bdb0*/  FFMA R56, R73.reuse, R129, R56 ;  /* 0x0000008149387223 */ /* 0x040fe20000000038 */
[----:B------:R-:W-:Y:S01]  /*bdc0*/  F2FP.SATFINITE.E4M3.F32.PACK_AB_MERGE_C R43, R44, R43, RZ ;  /* 0x0000002b2c2b723e */ /* 0x000fe200048070ff */
[C---:B------:R-:W-:Y:S01]  /*bdd0*/  FFMA R57, R73.reuse, R72, R57 ;  /* 0x0000004849397223 */ /* 0x040fe20000000039 */
[C---:B------:R-:W-:Y:S01]  /*bde0*/  FFMA R58, R73.reuse, R75, R58 ;  /* 0x0000004b493a7223 */ /* 0x040fe2000000003a */
[C---:B------:R-:W-:Y:S01]  /*bdf0*/  FFMA R59, R73.reuse, R74, R59 ;  /* 0x0000004a493b7223 */ /* 0x040fe2000000003b */
[----:B------:R-:W-:Y:S01]  /*be00*/  F2FP.SATFINITE.E4M3.F32.PACK_AB_MERGE_C R33, R34, R33, R35 ;  /* 0x000000212221723e */ /* 0x000fe20004807023 */
[----:B------:R-:W-:Y:S01]  /*be10*/  FFMA R60, R73, R131, R60 ;  /* 0x00000083493c7223 */ /* 0x000fe2000000003c */
[----:B------:R-:W-:Y:S02]  /*be20*/  F2FP.SATFINITE.E4M3.F32.PACK_AB_MERGE_C R32, R30, R29, R32 ;  /* 0x0000001d1e20723e */ /* 0x000fe40004807020 */
        /* <DEDUP_REMOVED lines=11> */
[----:B------:R-:W-:Y:S03]  /*bee0*/  IADD3 R68, PT, PT, R68, 0x1, RZ ;  /* 0x0000000144447810 */ /* 0x000fe60007ffe0ff */
        /* <DEDUP_REMOVED lines=18> */
.L_x_150:
[----:B------:R-:W-:Y:S05]  /*c010*/  BSYNC.RECONVERGENT B0 ;  /* 0x0000000000007941 */ /* 0x000fea0003800200 */
.L_x_149:
[----:B------:R-:W-:Y:S01]  /*c020*/  R2UR UR5, R160 ;  /* 0x00000000a00572ca */ /* 0x000fe200000e0000 */
[----:B------:R-:W-:Y:S01]  /*c030*/  BAR.SYNC.DEFER_BLOCKING 0x1, 0x80 ;  /* 0x0042000000007b1d */ /* 0x000fe20000010000 */
[----:B------:R-:W-:Y:S01]  /*c040*/  R2UR UR4, R161 ;  /* 0x00000000a10472ca */ /* 0x000fe200000e0000 */
[----:B------:R-:W-:Y:S01]  /*c050*/  UISETP.NE.AND UP0, UPT, UR46, URZ, UPT ;  /* 0x000000ff2e00728c */ /* 0x000fe2000bf05270 */
[----:B------:R-:W-:Y:S02]  /*c060*/  ISETP.NE.AND P0, PT, R164, 0x2, PT ;  /* 0x00000002a400780c */ /* 0x000fe40003f05270 */
[----:B------:R-:W-:Y:S02]  /*c070*/  ISETP.NE.AND P1, PT, R68, 0x2, PT ;  /* 0x000000024400780c */ /* 0x000fe40003f25270 */
[----:B------:R-:W-:Y:S02]  /*c080*/  SEL R0, RZ, 0x1, P0 ;  /* 0x00000001ff007807 */ /* 0x000fe40000000000 */
[----:B------:R-:W-:Y:S02]  /*c090*/  SEL R3, RZ, 0x1, P1 ;  /* 0x00000001ff037807 */ /* 0x000fe40000800000 */
[----:B------:R-:W-:Y:S01]  /*c0a0*/  LOP3.LUT R169, R169, R0, RZ, 0x3c, !PT ;  /* 0x00000000a9a97212 */ /* 0x000fe200078e3cff */
[----:B------:R-:W-:Y:S01]  /*c0b0*/  UIADD3 UR20, UPT, UPT, UR37, UR5, URZ ;  /* 0x0000000525147290 */ /* 0x000fe2000fffe0ff */
[----:B------:R-:W-:Y:S01]  /*c0c0*/  LOP3.LUT R170, R170, R3, RZ, 0x3c, !PT ;  /* 0x00000003aaaa7212 */ /* 0x000fe200078e3cff */
[----:B------:R-:W-:Y:S01]  /*c0d0*/  UIADD3 UR16, UPT, UPT, UR38, UR4, URZ ;  /* 0x0000000426107290 */ /* 0x000fe2000fffe0ff */
[----:B------:R-:W-:Y:S02]  /*c0e0*/  SEL R164, R164, RZ, P0 ;  /* 0x000000ffa4a47207 */ /* 0x000fe40000000000 */
[----:B------:R-:W-:Y:S01]  /*c0f0*/  SEL R68, R68, RZ, P1 ;  /* 0x000000ff44447207 */ /* 0x000fe20000800000 */
[----:B------:R-:W-:Y:S01]  /*c100*/  UMOV UR36, UR59 ;  /* 0x0000003b00247c82 */ /* 0x000fe20008000000 */
[----:B------:R-:W-:Y:S07]  /*c110*/  BRA.U UP0, `(.L_x_151) ;  /* 0xffffff9900787547 */ /* 0x000fee000b83ffff */
[----:B------:R-:W-:Y:S05]  /*c120*/  EXIT ;  /* 0x000000000000794d */ /* 0x000fea0003800000 */
.L_x_25:
[----:B--2---:R2:W3:Y:S02]  /*c130*/  SYNCS.PHASECHK.TRANS64.TRYWAIT P0, [R3+URZ+0x150], R2 ;  /* 0x00015002030075a7 */ /* 0x0044e400080011ff */
[----:B---3--:R-:W-:Y:S05]  /*c140*/  @!P0 NANOSLEEP.SYNCS 0x989680 ;  /* 0x009896800000895d */ /* 0x008fea0003900000 */
[----:B------:R-:W3:Y:S02]  /*c150*/  @!P0 SYNCS.PHASECHK.TRANS64 P0, [R3+URZ+0x150], R2 ;  /* 0x00015002030085a7 */ /* 0x000ee400080010ff */
[----:B---3--:R-:W-:Y:S05]  /*c160*/  @!P0 BRA `(.L_x_25) ;  /* 0xfffffffc00f08947 */ /* 0x008fea000383ffff */
[----:B------:R-:W-:Y:S05]  /*c170*/  BRA `(.L_x_152) ;  /* 0xffffff5800647947 */ /* 0x000fea000383ffff */
.L_x_28:
[----:B-1----:R-:W-:-:S07]  /*c180*/  MOV R0, UR33 ;  /* 0x0000002100007c02 */ /* 0x002fce0008000f00 */
.L_x_153:
[----:B-1----:R1:W2:Y:S02]  /*c190*/  SYNCS.PHASECHK.TRANS64.TRYWAIT P0, [R0+URZ+0x58], R3 ;  /* 0x00005803000075a7 */ /* 0x0022a400080011ff */
[----:B--2---:R-:W-:Y:S05]  /*c1a0*/  @!P0 NANOSLEEP.SYNCS 0x989680 ;  /* 0x009896800000895d */ /* 0x004fea0003900000 */
[----:B------:R-:W2:Y:S02]  /*c1b0*/  @!P0 SYNCS.PHASECHK.TRANS64 P0, [R0+URZ+0x58], R3 ;  /* 0x00005803000085a7 */ /* 0x000ea400080010ff */
[----:B--2---:R-:W-:Y:S05]  /*c1c0*/  @!P0 BRA `(.L_x_153) ;  /* 0xfffffffc00f08947 */ /* 0x004fea000383ffff */
[----:B------:R-:W-:Y:S05]  /*c1d0*/  BRA `(.L_x_27) ;  /* 0xffffff5800bc7947 */ /* 0x000fea000383ffff */
.L_x_35:
[----:B-1----:R-:W-:-:S07]  /*c1e0*/  MOV R0, UR17 ;  /* 0x0000001100007c02 */ /* 0x002fce0008000f00 */
.L_x_154:
[----:B-1----:R1:W2:Y:S02]  /*c1f0*/  SYNCS.PHASECHK.TRANS64.TRYWAIT P0, [R0+URZ+0x58], R3 ;  /* 0x00005803000075a7 */ /* 0x0022a400080011ff */
[----:B--2---:R-:W-:Y:S05]  /*c200*/  @!P0 NANOSLEEP.SYNCS 0x989680 ;  /* 0x009896800000895d */ /* 0x004fea0003900000 */
[----:B------:R-:W2:Y:S02]  /*c210*/  @!P0 SYNCS.PHASECHK.TRANS64 P0, [R0+URZ+0x58], R3 ;  /* 0x00005803000085a7 */ /* 0x000ea400080010ff */
[----:B--2---:R-:W-:Y:S05]  /*c220*/  @!P0 BRA `(.L_x_154) ;  /* 0xfffffffc00f08947 */ /* 0x004fea000383ffff */
[----:B------:R-:W-:Y:S05]  /*c230*/  BRA `(.L_x_34) ;  /* 0xffffff5c007c7947 */ /* 0x000fea000383ffff */
.L_x_40:
[----:B-1----:R1:W2:Y:S02]  /*c240*/  SYNCS.PHASECHK.TRANS64.TRYWAIT P0, [R3+URZ+0x100], R0 ;  /* 0x00010000030075a7 */ /* 0x0022a400080011ff */
[----:B--2---:R-:W-:Y:S05]  /*c250*/  @!P0 NANOSLEEP.SYNCS 0x989680 ;  /* 0x009896800000895d */ /* 0x004fea0003900000 */
[----:B------:R-:W2:Y:S02]  /*c260*/  @!P0 SYNCS.PHASECHK.TRANS64 P0, [R3+URZ+0x100], R0 ;  /* 0x00010000030085a7 */ /* 0x000ea400080010ff */
[----:B--2---:R-:W-:Y:S05]  /*c270*/  @!P0 BRA `(.L_x_40) ;  /* 0xfffffffc00f08947 */ /* 0x004fea000383ffff */
[----:B------:R-:W-:Y:S05]  /*c280*/  BRA `(.L_x_155) ;  /* 0xffffff6000247947 */ /* 0x000fea000383ffff */
.L_x_44:
[----:B-1----:R-:W-:-:S07]  /*c290*/  MOV R0, UR4 ;  /* 0x0000000400007c02 */ /* 0x002fce0008000f00 */
.L_x_156:
[----:B-1----:R1:W2:Y:S02]  /*c2a0*/  SYNCS.PHASECHK.TRANS64.TRYWAIT P0, [R0+URZ], R3 ;  /* 0x00000003000075a7 */ /* 0x0022a400080011ff */
[----:B--2---:R-:W-:Y:S05]  /*c2b0*/  @!P0 NANOSLEEP.SYNCS 0x989680 ;  /* 0x009896800000895d */ /* 0x004fea0003900000 */
[----:B------:R-:W2:Y:S02]  /*c2c0*/  @!P0 SYNCS.PHASECHK.TRANS64 P0, [R0+URZ], R3 ;  /* 0x00000003000085a7 */ /* 0x000ea400080010ff */
[----:B--2---:R-:W-:Y:S05]  /*c2d0*/  @!P0 BRA `(.L_x_156) ;  /* 0xfffffffc00f08947 */ /* 0x004fea000383ffff */
[----:B------:R-:W-:Y:S05]  /*c2e0*/  BRA `(.L_x_157) ;  /* 0xffffff6400d07947 */ /* 0x000fea000383ffff */
.L_x_45:
[----:B------:R-:W-:-:S07]  /*c2f0*/  MOV R0, UR5 ;  /* 0x0000000500007c02 */ /* 0x000fce0008000f00 */
.L_x_158:
[----:B-1----:R1:W2:Y:S02]  /*c300*/  SYNCS.PHASECHK.TRANS64.TRYWAIT P0, [R0+URZ], R3 ;  /* 0x00000003000075a7 */ /* 0x0022a400080011ff */
[----:B--2---:R-:W-:Y:S05]  /*c310*/  @!P0 NANOSLEEP.SYNCS 0x989680 ;  /* 0x009896800000895d */ /* 0x004fea0003900000 */
[----:B------:R-:W2:Y:S02]  /*c320*/  @!P0 SYNCS.PHASECHK.TRANS64 P0, [R0+URZ], R3 ;  /* 0x00000003000085a7 */ /* 0x000ea400080010ff */
[----:B--2---:R-:W-:Y:S05]  /*c330*/  @!P0 BRA `(.L_x_158) ;  /* 0xfffffffc00f08947 */ /* 0x004fea000383ffff */
[----:B------:R-:W-:Y:S05]  /*c340*/  BRA `(.L_x_159) ;  /* 0xffffff6400dc7947 */ /* 0x000fea000383ffff */
.L_x_46:
[----:B------:R-:W-:-:S07]  /*c350*/  MOV R0, UR5 ;  /* 0x0000000500007c02 */ /* 0x000fce0008000f00 */
.L_x_160:
[----:B-1----:R1:W2:Y:S02]  /*c360*/  SYNCS.PHASECHK.TRANS64.TRYWAIT P0, [R0+URZ], R3 ;  /* 0x00000003000075a7 */ /* 0x0022a400080011ff */
[----:B--2---:R-:W-:Y:S05]  /*c370*/  @!P0 NANOSLEEP.SYNCS 0x989680 ;  /* 0x009896800000895d */ /* 0x004fea0003900000 */
[----:B------:R-:W2:Y:S02]  /*c380*/  @!P0 SYNCS.PHASECHK.TRANS64 P0, [R0+URZ], R3 ;  /* 0x00000003000085a7 */ /* 0x000ea400080010ff */
[----:B--2---:R-:W-:Y:S05]  /*c390*/  @!P0 BRA `(.L_x_160) ;  /* 0xfffffffc00f08947 */ /* 0x004fea000383ffff */
[----:B------:R-:W-:Y:S05]  /*c3a0*/  BRA `(.L_x_161) ;  /* 0xffffff6400e87947 */ /* 0x000fea000383ffff */
.L_x_47:
[----:B------:R-:W-:-:S07]  /*c3b0*/  MOV R0, UR5 ;  /* 0x0000000500007c02 */ /* 0x000fce0008000f00 */
.L_x_162:
[----:B-1----:R1:W2:Y:S02]  /*c3c0*/  SYNCS.PHASECHK.TRANS64.TRYWAIT P0, [R0+URZ], R3 ;  /* 0x00000003000075a7 */ /* 0x0022a400080011ff */
[----:B--2---:R-:W-:Y:S05]  /*c3d0*/  @!P0 NANOSLEEP.SYNCS 0x989680 ;  /* 0x009896800000895d */ /* 0x004fea0003900000 */
[----:B------:R-:W2:Y:S02]  /*c3e0*/  @!P0 SYNCS.PHASECHK.TRANS64 P0, [R0+URZ], R3 ;  /* 0x00000003000085a7 */ /* 0x000ea400080010ff */
[----:B--2---:R-:W-:Y:S05]  /*c3f0*/  @!P0 BRA `(.L_x_162) ;  /* 0xfffffffc00f08947 */ /* 0x004fea000383ffff */
[----:B------:R-:W-:Y:S05]  /*c400*/  BRA `(.L_x_163) ;  /* 0xffffff6400f47947 */ /* 0x000fea000383ffff */
.L_x_48:
[----:B------:R-:W-:-:S07]  /*c410*/  MOV R0, UR5 ;  /* 0x0000000500007c02 */ /* 0x000fce0008000f00 */
.L_x_164:
[----:B-1----:R1:W2:Y:S02]  /*c420*/  SYNCS.PHASECHK.TRANS64.TRYWAIT P0, [R0+URZ], R3 ;  /* 0x00000003000075a7 */ /* 0x0022a400080011ff */
[----:B--2---:R-:W-:Y:S05]  /*c430*/  @!P0 NANOSLEEP.SYNCS 0x989680 ;  /* 0x009896800000895d */ /* 0x004fea0003900000 */
[----:B------:R-:W2:Y:S02]  /*c440*/  @!P0 SYNCS.PHASECHK.TRANS64 P0, [R0+URZ], R3 ;  /* 0x00000003000085a7 */ /* 0x000ea400080010ff */
[----:B--2---:R-:W-:Y:S05]  /*c450*/  @!P0 BRA `(.L_x_164) ;  /* 0xfffffffc00f08947 */ /* 0x004fea000383ffff */
[----:B------:R-:W-:Y:S05]  /*c460*/  BRA `(.L_x_165) ;  /* 0xffffff6800007947 */ /* 0x000fea000383ffff */
.L_x_49:
[----:B------:R-:W-:-:S07]  /*c470*/  MOV R0, UR5 ;  /* 0x0000000500007c02 */ /* 0x000fce0008000f00 */
.L_x_166:
[----:B-1----:R1:W2:Y:S02]  /*c480*/  SYNCS.PHASECHK.TRANS64.TRYWAIT P0, [R0+URZ], R3 ;  /* 0x00000003000075a7 */ /* 0x0022a400080011ff */
[----:B--2---:R-:W-:Y:S05]  /*c490*/  @!P0 NANOSLEEP.SYNCS 0x989680 ;  /* 0x009896800000895d */ /* 0x004fea0003900000 */
[----:B------:R-:W2:Y:S02]  /*c4a0*/  @!P0 SYNCS.PHASECHK.TRANS64 P0, [R0+URZ], R3 ;  /* 0x00000003000085a7 */ /* 0x000ea400080010ff */
[----:B--2---:R-:W-:Y:S05]  /*c4b0*/  @!P0 BRA `(.L_x_166) ;  /* 0xfffffffc00f08947 */ /* 0x004fea000383ffff */
[----:B------:R-:W-:Y:S05]  /*c4c0*/  BRA `(.L_x_167) ;  /* 0xffffff68000c7947 */ /* 0x000fea000383ffff */
.L_x_50:
[----:B------:R-:W-:-:S07]  /*c4d0*/  MOV R0, UR5 ;  /* 0x0000000500007c02 */ /* 0x000fce0008000f00 */
.L_x_168:
[----:B-1----:R1:W2:Y:S02]  /*c4e0*/  SYNCS.PHASECHK.TRANS64.TRYWAIT P0, [R0+URZ], R3 ;  /* 0x00000003000075a7 */ /* 0x0022a400080011ff */
[----:B--2---:R-:W-:Y:S05]  /*c4f0*/  @!P0 NANOSLEEP.SYNCS 0x989680 ;  /* 0x009896800000895d */ /* 0x004fea0003900000 */
[----:B------:R-:W2:Y:S02]  /*c500*/  @!P0 SYNCS.PHASECHK.TRANS64 P0, [R0+URZ], R3 ;  /* 0x00000003000085a7 */ /* 0x000ea400080010ff */
[----:B--2---:R-:W-:Y:S05]  /*c510*/  @!P0 BRA `(.L_x_168) ;  /* 0xfffffffc00f08947 */ /* 0x004fea000383ffff */
[----:B------:R-:W-:Y:S05]  /*c520*/  BRA `(.L_x_169) ;  /* 0xffffff6800187947 */ /* 0x000fea000383ffff */
.L_x_51:
[----:B------:R-:W-:-:S07]  /*c530*/  MOV R0, UR5 ;  /* 0x0000000500007c02 */ /* 0x000fce0008000f00 */
.L_x_170:
[----:B-1----:R1:W2:Y:S02]  /*c540*/  SYNCS.PHASECHK.TRANS64.TRYWAIT P0, [R0+URZ], R3 ;  /* 0x00000003000075a7 */ /* 0x0022a400080011ff */
[----:B--2---:R-:W-:Y:S05]  /*c550*/  @!P0 NANOSLEEP.SYNCS 0x989680 ;  /* 0x009896800000895d */ /* 0x004fea0003900000 */
[----:B------:R-:W2:Y:S02]  /*c560*/  @!P0 SYNCS.PHASECHK.TRANS64 P0, [R0+URZ], R3 ;  /* 0x00000003000085a7 */ /* 0x000ea400080010ff */
[----:B--2---:R-:W-:Y:S05]  /*c570*/  @!P0 BRA `(.L_x_170) ;  /* 0xfffffffc00f08947 */ /* 0x004fea000383ffff */
[----:B------:R-:W-:Y:S05]  /*c580*/  BRA `(.L_x_171) ;  /* 0xffffff6800247947 */ /* 0x000fea000383ffff */
.L_x_52:
[----:B------:R-:W-:-:S07]  /*c590*/  MOV R0, UR5 ;  /* 0x0000000500007c02 */ /* 0x000fce0008000f00 */
.L_x_172:
[----:B-1----:R1:W2:Y:S02]  /*c5a0*/  SYNCS.PHASECHK.TRANS64.TRYWAIT P0, [R0+URZ], R3 ;  /* 0x00000003000075a7 */ /* 0x0022a400080011ff */
[----:B--2---:R-:W-:Y:S05]  /*c5b0*/  @!P0 NANOSLEEP.SYNCS 0x989680 ;  /* 0x009896800000895d */ /* 0x004fea0003900000 */
[----:B------:R-:W2:Y:S02]  /*c5c0*/  @!P0 SYNCS.PHASECHK.TRANS64 P0, [R0+URZ], R3 ;  /* 0x00000003000085a7 */ /* 0x000ea400080010ff */
[----:B--2---:R-:W-:Y:S05]  /*c5d0*/  @!P0 BRA `(.L_x_172) ;  /* 0xfffffffc00f08947 */ /* 0x004fea000383ffff */
[----:B------:R-:W-:Y:S05]  /*c5e0*/  BRA `(.L_x_173) ;  /* 0xffffff6800307947 */ /* 0x000fea000383ffff */
.L_x_53:
[----:B------:R-:W-:-:S07]  /*c5f0*/  MOV R0, UR5 ;  /* 0x0000000500007c02 */ /* 0x000fce0008000f00 */
.L_x_174:
[----:B-1----:R1:W2:Y:S02]  /*c600*/  SYNCS.PHASECHK.TRANS64.TRYWAIT P0, [R0+URZ], R3 ;  /* 0x00000003000075a7 */ /* 0x0022a400080011ff */
[----:B--2---:R-:W-:Y:S05]  /*c610*/  @!P0 NANOSLEEP.SYNCS 0x989680 ;  /* 0x009896800000895d */ /* 0x004fea0003900000 */
[----:B------:R-:W2:Y:S02]  /*c620*/  @!P0 SYNCS.PHASECHK.TRANS64 P0, [R0+URZ], R3 ;  /* 0x00000003000085a7 */ /* 0x000ea400080010ff */
[----:B--2---:R-:W-:Y:S05]  /*c630*/  @!P0 BRA `(.L_x_174) ;  /* 0xfffffffc00f08947 */ /* 0x004fea000383ffff */
[----:B------:R-:W-:Y:S05]  /*c640*/  BRA `(.L_x_175) ;  /* 0xffffff68003c7947 */ /* 0x000fea000383ffff */
.L_x_56:
[----:B-1----:R1:W2:Y:S02]  /*c650*/  SYNCS.PHASECHK.TRANS64.TRYWAIT P0, [R0+URZ+0x140], R5 ;  /* 0x00014005000075a7 */ /* 0x0022a400080011ff */
[----:B--2---:R-:W-:Y:S05]  /*c660*/  @!P0 NANOSLEEP.SYNCS 0x989680 ;  /* 0x009896800000895d */ /* 0x004fea0003900000 */
[----:B------:R-:W2:Y:S02]  /*c670*/  @!P0 SYNCS.PHASECHK.TRANS64 P0, [R0+URZ+0x140], R5 ;  /* 0x00014005000085a7 */ /* 0x000ea400080010ff */
[----:B--2---:R-:W-:Y:S05]  /*c680*/  @!P0 BRA `(.L_x_56) ;  /* 0xfffffffc00f08947 */ /* 0x004fea000383ffff */
[----:B------:R-:W-:Y:S05]  /*c690*/  BRA `(.L_x_176) ;  /* 0xffffff6800987947 */ /* 0x000fea000383ffff */
.L_x_57:
[----:B------:R-:W-:-:S07]  /*c6a0*/  MOV R0, UR4 ;  /* 0x0000000400007c02 */ /* 0x000fce0008000f00 */
.L_x_177:
[----:B-1----:R1:W2:Y:S02]  /*c6b0*/  SYNCS.PHASECHK.TRANS64.TRYWAIT P0, [R0+URZ+0x110], R7 ;  /* 0x00011007000075a7 */ /* 0x0022a400080011ff */
[----:B--2---:R-:W-:Y:S05]  /*c6c0*/  @!P0 NANOSLEEP.SYNCS 0x989680 ;  /* 0x009896800000895d */ /* 0x004fea0003900000 */
[----:B------:R-:W2:Y:S02]  /*c6d0*/  @!P0 SYNCS.PHASECHK.TRANS64 P0, [R0+URZ+0x110], R7 ;  /* 0x00011007000085a7 */ /* 0x000ea400080010ff */
[----:B--2---:R-:W-:Y:S05]  /*c6e0*/  @!P0 BRA `(.L_x_177) ;  /* 0xfffffffc00f08947 */ /* 0x004fea000383ffff */
[----:B------:R-:W-:Y:S05]  /*c6f0*/  BRA `(.L_x_178) ;  /* 0xffffff6800a87947 */ /* 0x000fea000383ffff */
.L_x_58:
[----:B-1----:R1:W2:Y:S02]  /*c700*/  SYNCS.PHASECHK.TRANS64.TRYWAIT P1, [R0+URZ+0x100], R5 ;  /* 0x00010005000075a7 */ /* 0x0022a400080211ff */
[----:B--2---:R-:W-:Y:S05]  /*c710*/  @!P1 NANOSLEEP.SYNCS 0x989680 ;  /* 0x009896800000995d */ /* 0x004fea0003900000 */
[----:B------:R-:W2:Y:S02]  /*c720*/  @!P1 SYNCS.PHASECHK.TRANS64 P1, [R0+URZ+0x100], R5 ;  /* 0x00010005000095a7 */ /* 0x000ea400080210ff */
[----:B--2---:R-:W-:Y:S05]  /*c730*/  @!P1 BRA `(.L_x_58) ;  /* 0xfffffffc00f09947 */ /* 0x004fea000383ffff */
[----:B------:R-:W-:Y:S05]  /*c740*/  BRA `(.L_x_179) ;  /* 0xffffff6800d87947 */ /* 0x000fea000383ffff */
.L_x_61:
[----:B------:R-:W-:-:S07]  /*c750*/  MOV R0, UR4 ;  /* 0x0000000400007c02 */ /* 0x000fce0008000f00 */
.L_x_180:
[----:B-1----:R1:W2:Y:S02]  /*c760*/  SYNCS.PHASECHK.TRANS64.TRYWAIT P0, [R0+URZ+0x110], R3 ;  /* 0x00011003000075a7 */ /* 0x0022a400080011ff */
[----:B--2---:R-:W-:Y:S05]  /*c770*/  @!P0 NANOSLEEP.SYNCS 0x989680 ;  /* 0x009896800000895d */ /* 0x004fea0003900000 */
[----:B------:R-:W2:Y:S02]  /*c780*/  @!P0 SYNCS.PHASECHK.TRANS64 P0, [R0+URZ+0x110], R3 ;  /* 0x00011003000085a7 */ /* 0x000ea400080010ff */
[----:B--2---:R-:W-:Y:S05]  /*c790*/  @!P0 BRA `(.L_x_180) ;  /* 0xfffffffc00f08947 */ /* 0x004fea000383ffff */
[----:B------:R-:W-:Y:S05]  /*c7a0*/  BRA `(.L_x_60) ;  /* 0xffffff6c002c7947 */ /* 0x000fea000383ffff */
.L_x_70:
[----:B-1----:R-:W-:-:S04]  /*c7b0*/  MOV R5, UR5 ;  /* 0x0000000500057c02 */ /* 0x002fc80008000f00 */
[----:B------:R1:W2:Y:S03]  /*c7c0*/  SYNCS.PHASECHK.TRANS64.TRYWAIT P0, [R5+URZ+0x8], R6 ;  /* 0x00000806050075a7 */ /* 0x0002a600080011ff */
[----:B--2---:R-:W-:Y:S05]  /*c7d0*/  @!P0 NANOSLEEP.SYNCS 0x989680 ;  /* 0x009896800000895d */ /* 0x004fea0003900000 */
[----:B------:R-:W2:Y:S02]  /*c7e0*/  @!P0 SYNCS.PHASECHK.TRANS64 P0, [R5+URZ+0x8], R6 ;  /* 0x00000806050085a7 */ /* 0x000ea400080010ff */
[----:B--2---:R-:W-:Y:S05]  /*c7f0*/  @!P0 BRA `(.L_x_70) ;  /* 0xfffffffc00ec8947 */ /* 0x004fea000383ffff */
[----:B------:R-:W-:Y:S05]  /*c800*/  BRA `(.L_x_69) ;  /* 0xffffff6c00e07947 */ /* 0x000fea000383ffff */
.L_x_72:
[----:B------:R-:W-:Y:S01]  /*c810*/  BSSY B0, `(.L_x_181) ;  /* 0x0000006000007945 */ /* 0x000fe20003800000 */
[----:B------:R-:W-:-:S07]  /*c820*/  MOV R15, 0xffffffff ;  /* 0xffffffff000f7802 */ /* 0x000fce0000000f00 */
[----:B-1---5:R-:W-:Y:S05]  /*c830*/  WARPSYNC.COLLECTIVE R15, `(.L_x_182) ;  /* 0x000000000f0c7348 */ /* 0x022fea0003c00000 */
[----:B------:R-:W-:Y:S02]  /*c840*/  ELECT P6, UR79, PT ;  /* 0x00000000004f782f */ /* 0x000fe400038c0000 */
[----:B------:R-:W-:Y:S01]  /*c850*/  MOV R14, UR79 ;  /* 0x0000004f000e7c02 */ /* 0x000fe20008000f00 */
[----:B-1---5:R-:W-:Y:S10]  /*c860*/  ENDCOLLECTIVE ;  /* 0x000000000000791b */ /* 0x022ff40003800000 */
.L_x_182:
[----:B------:R-:W-:Y:S05]  /*c870*/  BSYNC B0 ;  /* 0x0000000000007941 */ /* 0x000fea0003800000 */
.L_x_181:
[----:B------:R-:W-:Y:S01]  /*c880*/  PLOP3.LUT P0, PT, P6, PT, PT, 0x80, 0x8 ;  /* 0x000000000008781c */ /* 0x000fe2000370f070 */
[----:B------:R-:W-:-:S12]  /*c890*/  BRA `(.L_x_183) ;  /* 0xffffff70000c7947 */ /* 0x000fd8000383ffff */
.L_x_74:
[----:B-1----:R-:W-:-:S04]  /*c8a0*/  MOV R3, UR5 ;  /* 0x0000000500037c02 */ /* 0x002fc80008000f00 */
[----:B------:R1:W2:Y:S03]  /*c8b0*/  SYNCS.PHASECHK.TRANS64.TRYWAIT P0, [R3+URZ+0x8], R4 ;  /* 0x00000804030075a7 */ /* 0x0002a600080011ff */
[----:B--2---:R-:W-:Y:S05]  /*c8c0*/  @!P0 NANOSLEEP.SYNCS 0x989680 ;  /* 0x009896800000895d */ /* 0x004fea0003900000 */
[----:B------:R-:W2:Y:S02]  /*c8d0*/  @!P0 SYNCS.PHASECHK.TRANS64 P0, [R3+URZ+0x8], R4 ;  /* 0x00000804030085a7 */ /* 0x000ea400080010ff */
[----:B--2---:R-:W-:Y:S05]  /*c8e0*/  @!P0 BRA `(.L_x_74) ;  /* 0xfffffffc00ec8947 */ /* 0x004fea000383ffff */
[----:B------:R-:W-:Y:S05]  /*c8f0*/  BRA `(.L_x_73) ;  /* 0xffffff7000107947 */ /* 0x000fea000383ffff */
.L_x_75:
[----:B-1----:R1:W2:Y:S02]  /*c900*/  SYNCS.PHASECHK.TRANS64.TRYWAIT P0, [R0+URZ+0x100], R5 ;  /* 0x00010005000075a7 */ /* 0x0022a400080011ff */
[----:B--2---:R-:W-:Y:S05]  /*c910*/  @!P0 NANOSLEEP.SYNCS 0x989680 ;  /* 0x009896800000895d */ /* 0x004fea0003900000 */
[----:B------:R-:W2:Y:S02]  /*c920*/  @!P0 SYNCS.PHASECHK.TRANS64 P0, [R0+URZ+0x100], R5 ;  /* 0x00010005000085a7 */ /* 0x000ea400080010ff */
[----:B--2---:R-:W-:Y:S05]  /*c930*/  @!P0 BRA `(.L_x_75) ;  /* 0xfffffffc00f08947 */ /* 0x004fea000383ffff */
[----:B------:R-:W-:Y:S05]  /*c940*/  BRA `(.L_x_184) ;  /* 0xffffff7000ec7947 */ /* 0x000fea000383ffff */
.L_x_77:
[----:B------:R-:W-:-:S07]  /*c950*/  MOV R0, UR23 ;  /* 0x0000001700007c02 */ /* 0x000fce0008000f00 */
.L_x_185:
[----:B-1----:R1:W2:Y:S02]  /*c960*/  SYNCS.PHASECHK.TRANS64.TRYWAIT P0, [R0+URZ+0x130], R5 ;  /* 0x00013005000075a7 */ /* 0x0022a400080011ff */
[----:B--2---:R-:W-:Y:S05]  /*c970*/  @!P0 NANOSLEEP.SYNCS 0x989680 ;  /* 0x009896800000895d */ /* 0x004fea0003900000 */
[----:B------:R-:W2:Y:S02]  /*c980*/  @!P0 SYNCS.PHASECHK.TRANS64 P0, [R0+URZ+0x130], R5 ;  /* 0x00013005000085a7 */ /* 0x000ea400080010ff */
[----:B--2---:R-:W-:Y:S05]  /*c990*/  @!P0 BRA `(.L_x_185) ;  /* 0xfffffffc00f08947 */ /* 0x004fea000383ffff */
[----:B------:R-:W-:Y:S05]  /*c9a0*/  BRA `(.L_x_186) ;  /* 0xffffff7400387947 */ /* 0x000fea000383ffff */
.L_x_80:
[----:B------:R-:W-:Y:S07]  /*c9b0*/  MOV R0, UR5 ;  /* 0x0000000500007c02 */ /* 0x000fee0008000f00 */
.L_x_187:
[----:B-1----:R1:W2:Y:S02]  /*c9c0*/  SYNCS.PHASECHK.TRANS64.TRYWAIT P0, [R0+URZ], R5 ;  /* 0x00000005000075a7 */ /* 0x0022a400080011ff */
[----:B--2---:R-:W-:Y:S05]  /*c9d0*/  @!P0 NANOSLEEP.SYNCS 0x989680 ;  /* 0x009896800000895d */ /* 0x004fea0003900000 */
[----:B------:R-:W2:Y:S02]  /*c9e0*/  @!P0 SYNCS.PHASECHK.TRANS64 P0, [R0+URZ], R5 ;  /* 0x00000005000085a7 */ /* 0x000ea400080010ff */
[----:B--2---:R-:W-:Y:S05]  /*c9f0*/  @!P0 BRA `(.L_x_187) ;  /* 0xfffffffc00f08947 */ /* 0x004fea000383ffff */
[----:B------:R-:W-:Y:S05]  /*ca00*/  BRA `(.L_x_79) ;  /* 0xffffff74004c7947 */ /* 0x000fea000383ffff */
.L_x_84:
[----:B-1----:R-:W-:-:S07]  /*ca10*/  MOV R0, UR4 ;  /* 0x0000000400007c02 */ /* 0x002fce0008000f00 */
.L_x_188:
[----:B-1----:R1:W2:Y:S02]  /*ca20*/  SYNCS.PHASECHK.TRANS64.TRYWAIT P0, [R0+URZ], R3 ;  /* 0x00000003000075a7 */ /* 0x0022a400080011ff */
[----:B--2---:R-:W-:Y:S05]  /*ca30*/  @!P0 NANOSLEEP.SYNCS 0x989680 ;  /* 0x009896800000895d */ /* 0x004fea0003900000 */
[----:B------:R-:W2:Y:S02]  /*ca40*/  @!P0 SYNCS.PHASECHK.TRANS64 P0, [R0+URZ], R3 ;  /* 0x00000003000085a7 */ /* 0x000ea400080010ff */
[----:B--2---:R-:W-:Y:S05]  /*ca50*/  @!P0 BRA `(.L_x_188) ;  /* 0xfffffffc00f08947 */ /* 0x004fea000383ffff */
[----:B------:R-:W-:Y:S05]  /*ca60*/  BRA `(.L_x_189) ;  /* 0xffffff7800187947 */ /* 0x000fea000383ffff */
.L_x_87:
[----:B------:R-:W-:-:S07]  /*ca70*/  MOV R0, UR17 ;  /* 0x0000001100007c02 */ /* 0x000fce0008000f00 */
.L_x_190:
[----:B-1----:R1:W2:Y:S02]  /*ca80*/  SYNCS.PHASECHK.TRANS64.TRYWAIT P1, [R0+URZ+0x160], R3 ;  /* 0x00016003000075a7 */ /* 0x0022a400080211ff */
[----:B--2---:R-:W-:Y:S05]  /*ca90*/  @!P1 NANOSLEEP.SYNCS 0x989680 ;  /* 0x009896800000995d */ /* 0x004fea0003900000 */
[----:B------:R-:W2:Y:S02]  /*caa0*/  @!P1 SYNCS.PHASECHK.TRANS64 P1, [R0+URZ+0x160], R3 ;  /* 0x00016003000095a7 */ /* 0x000ea400080210ff */
[----:B--2---:R-:W-:Y:S05]  /*cab0*/  @!P1 BRA `(.L_x_190) ;  /* 0xfffffffc00f09947 */ /* 0x004fea000383ffff */
[----:B------:R-:W-:Y:S05]  /*cac0*/  BRA `(.L_x_191) ;  /* 0xffffff7800647947 */ /* 0x000fea000383ffff */
.L_x_92:
[----:B--2---:R2:W3:Y:S02]  /*cad0*/  SYNCS.PHASECHK.TRANS64.TRYWAIT P0, [R12+URZ+0x100], R9 ;  /* 0x000100090c0075a7 */ /* 0x0044e400080011ff */
[----:B---3--:R-:W-:Y:S05]  /*cae0*/  @!P0 NANOSLEEP.SYNCS 0x989680 ;  /* 0x009896800000895d */ /* 0x008fea0003900000 */
[----:B------:R-:W3:Y:S02]  /*caf0*/  @!P0 SYNCS.PHASECHK.TRANS64 P0, [R12+URZ+0x100], R9 ;  /* 0x000100090c0085a7 */ /* 0x000ee400080010ff */
[----:B---3--:R-:W-:Y:S05]  /*cb00*/  @!P0 BRA `(.L_x_92) ;  /* 0xfffffffc00f08947 */ /* 0x008fea000383ffff */
[----:B------:R-:W-:Y:S05]  /*cb10*/  BRA `(.L_x_192) ;  /* 0xffffff7c008c7947 */ /* 0x000fea000383ffff */
.L_x_95:
[----:B------:R-:W-:Y:S07]  /*cb20*/  MOV R0, UR21 ;  /* 0x0000001500007c02 */ /* 0x000fee0008000f00 */
.L_x_193:
[----:B--2---:R2:W3:Y:S02]  /*cb30*/  SYNCS.PHASECHK.TRANS64.TRYWAIT P2, [R0+URZ+0xf8], R11 ;  /* 0x0000f80b000075a7 */ /* 0x0044e400080411ff */
[----:B---3--:R-:W-:Y:S05]  /*cb40*/  @!P2 NANOSLEEP.SYNCS 0x989680 ;  /* 0x009896800000a95d */ /* 0x008fea0003900000 */
[----:B------:R-:W3:Y:S02]  /*cb50*/  @!P2 SYNCS.PHASECHK.TRANS64 P2, [R0+URZ+0xf8], R11 ;  /* 0x0000f80b0000a5a7 */ /* 0x000ee400080410ff */
[----:B---3--:R-:W-:Y:S05]  /*cb60*/  @!P2 BRA `(.L_x_193) ;  /* 0xfffffffc00f0a947 */ /* 0x008fea000383ffff */
[----:B------:R-:W-:Y:S05]  /*cb70*/  BRA `(.L_x_94) ;  /* 0xffffff8000f47947 */ /* 0x000fea000383ffff */
.L_x_98:
[----:B--2---:R-:W-:Y:S07]  /*cb80*/  MOV R0, UR21 ;  /* 0x0000001500007c02 */ /* 0x004fee0008000f00 */
.L_x_194:
[----:B--2---:R2:W3:Y:S02]  /*cb90*/  SYNCS.PHASECHK.TRANS64.TRYWAIT P0, [R0+URZ+0xd0], R9 ;  /* 0x0000d009000075a7 */ /* 0x0044e400080011ff */
[----:B---3--:R-:W-:Y:S05]  /*cba0*/  @!P0 NANOSLEEP.SYNCS 0x989680 ;  /* 0x009896800000895d */ /* 0x008fea0003900000 */
[----:B------:R-:W3:Y:S02]  /*cbb0*/  @!P0 SYNCS.PHASECHK.TRANS64 P0, [R0+URZ+0xd0], R9 ;  /* 0x0000d009000085a7 */ /* 0x000ee400080010ff */
[----:B---3--:R-:W-:Y:S05]  /*cbc0*/  @!P0 BRA `(.L_x_194) ;  /* 0xfffffffc00f08947 */ /* 0x008fea000383ffff */
[----:B------:R-:W-:Y:S05]  /*cbd0*/  BRA `(.L_x_195) ;  /* 0xffffff8400507947 */ /* 0x000fea000383ffff */
.L_x_99:
[----:B------:R-:W-:Y:S07]  /*cbe0*/  MOV R0, UR21 ;  /* 0x0000001500007c02 */ /* 0x000fee0008000f00 */
.L_x_196:
[----:B--2---:R2:W3:Y:S02]  /*cbf0*/  SYNCS.PHASECHK.TRANS64.TRYWAIT P0, [R0+URZ+0xd8], R9 ;  /* 0x0000d809000075a7 */ /* 0x0044e400080011ff */
[----:B---3--:R-:W-:Y:S05]  /*cc00*/  @!P0 NANOSLEEP.SYNCS 0x989680 ;  /* 0x009896800000895d */ /* 0x008fea0003900000 */
[----:B------:R-:W3:Y:S02]  /*cc10*/  @!P0 SYNCS.PHASECHK.TRANS64 P0, [R0+URZ+0xd8], R9 ;  /* 0x0000d809000085a7 */ /* 0x000ee400080010ff */
[----:B---3--:R-:W-:Y:S05]  /*cc20*/  @!P0 BRA `(.L_x_196) ;  /* 0xfffffffc00f08947 */ /* 0x008fea000383ffff */
[----:B------:R-:W-:Y:S05]  /*cc30*/  BRA `(.L_x_197) ;  /* 0xffffff84008c7947 */ /* 0x000fea000383ffff */
.L_x_100:
[----:B------:R-:W-:Y:S07]  /*cc40*/  MOV R0, UR21 ;  /* 0x0000001500007c02 */ /* 0x000fee0008000f00 */
.L_x_198:
[----:B--2---:R2:W3:Y:S02]  /*cc50*/  SYNCS.PHASECHK.TRANS64.TRYWAIT P0, [R0+URZ+0xe0], R9 ;  /* 0x0000e009000075a7 */ /* 0x0044e400080011ff */
[----:B---3--:R-:W-:Y:S05]  /*cc60*/  @!P0 NANOSLEEP.SYNCS 0x989680 ;  /* 0x009896800000895d */ /* 0x008fea0003900000 */
[----:B------:R-:W3:Y:S02]  /*cc70*/  @!P0 SYNCS.PHASECHK.TRANS64 P0, [R0+URZ+0xe0], R9 ;  /* 0x0000e009000085a7 */ /* 0x000ee400080010ff */
[----:B---3--:R-:W-:Y:S05]  /*cc80*/  @!P0 BRA `(.L_x_198) ;  /* 0xfffffffc00f08947 */ /* 0x008fea000383ffff */
[----:B------:R-:W-:Y:S05]  /*cc90*/  BRA `(.L_x_199) ;  /* 0xffffff8400d47947 */ /* 0x000fea000383ffff */
.L_x_101:
[----:B------:R-:W-:Y:S07]  /*cca0*/  MOV R0, UR21 ;  /* 0x0000001500007c02 */ /* 0x000fee0008000f00 */
.L_x_200:
[----:B--2---:R2:W3:Y:S02]  /*ccb0*/  SYNCS.PHASECHK.TRANS64.TRYWAIT P0, [R0+URZ+0xe8], R9 ;  /* 0x0000e809000075a7 */ /* 0x0044e400080011ff */
[----:B---3--:R-:W-:Y:S05]  /*ccc0*/  @!P0 NANOSLEEP.SYNCS 0x989680 ;  /* 0x009896800000895d */ /* 0x008fea0003900000 */
[----:B------:R-:W3:Y:S02]  /*ccd0*/  @!P0 SYNCS.PHASECHK.TRANS64 P0, [R0+URZ+0xe8], R9 ;  /* 0x0000e809000085a7 */ /* 0x000ee400080010ff */
[----:B---3--:R-:W-:Y:S05]  /*cce0*/  @!P0 BRA `(.L_x_200) ;  /* 0xfffffffc00f08947 */ /* 0x008fea000383ffff */
[----:B------:R-:W-:Y:S05]  /*ccf0*/  BRA `(.L_x_201) ;  /* 0xffffff8800187947 */ /* 0x000fea000383ffff */
.L_x_103:
[----:B------:R-:W-:-:S07]  /*cd00*/  MOV R0, UR21 ;  /* 0x0000001500007c02 */ /* 0x000fce0008000f00 */
.L_x_202:
[----:B---3--:R3:W4:Y:S02]  /*cd10*/  SYNCS.PHASECHK.TRANS64.TRYWAIT P0, [R0+URZ+0xd0], R3 ;  /* 0x0000d003000075a7 */ /* 0x00872400080011ff */
[----:B----4-:R-:W-:Y:S05]  /*cd20*/  @!P0 NANOSLEEP.SYNCS 0x989680 ;  /* 0x009896800000895d */ /* 0x010fea0003900000 */
[----:B------:R-:W4:Y:S02]  /*cd30*/  @!P0 SYNCS.PHASECHK.TRANS64 P0, [R0+URZ+0xd0], R3 ;  /* 0x0000d003000085a7 */ /* 0x000f2400080010ff */
[----:B----4-:R-:W-:Y:S05]  /*cd40*/  @!P0 BRA `(.L_x_202) ;  /* 0xfffffffc00f08947 */ /* 0x010fea000383ffff */
[----:B------:R-:W-:Y:S05]  /*cd50*/  BRA `(.L_x_203) ;  /* 0xffffff8800907947 */ /* 0x000fea000383ffff */
.L_x_104:
[----:B---3--:R-:W-:-:S07]  /*cd60*/  MOV R0, UR21 ;  /* 0x0000001500007c02 */ /* 0x008fce0008000f00 */
.L_x_204:
[----:B---3--:R3:W4:Y:S02]  /*cd70*/  SYNCS.PHASECHK.TRANS64.TRYWAIT P0, [R0+URZ+0xd8], R3 ;  /* 0x0000d803000075a7 */ /* 0x00872400080011ff */
[----:B----4-:R-:W-:Y:S05]  /*cd80*/  @!P0 NANOSLEEP.SYNCS 0x989680 ;  /* 0x009896800000895d */ /* 0x010fea0003900000 */
[----:B------:R-:W4:Y:S02]  /*cd90*/  @!P0 SYNCS.PHASECHK.TRANS64 P0, [R0+URZ+0xd8], R3 ;  /* 0x0000d803000085a7 */ /* 0x000f2400080010ff */
[----:B----4-:R-:W-:Y:S05]  /*cda0*/  @!P0 BRA `(.L_x_204) ;  /* 0xfffffffc00f08947 */ /* 0x010fea000383ffff */
[----:B------:R-:W-:Y:S05]  /*cdb0*/  BRA `(.L_x_205) ;  /* 0xffffff8800807947 */ /* 0x000fea000383ffff */
.L_x_105:
[----:B---3--:R-:W-:-:S07]  /*cdc0*/  MOV R0, UR21 ;  /* 0x0000001500007c02 */ /* 0x008fce0008000f00 */
.L_x_206:
[----:B---3--:R3:W4:Y:S02]  /*cdd0*/  SYNCS.PHASECHK.TRANS64.TRYWAIT P0, [R0+URZ+0xe0], R3 ;  /* 0x0000e003000075a7 */ /* 0x00872400080011ff */
[----:B----4-:R-:W-:Y:S05]  /*cde0*/  @!P0 NANOSLEEP.SYNCS 0x989680 ;  /* 0x009896800000895d */ /* 0x010fea0003900000 */
[----:B------:R-:W4:Y:S02]  /*cdf0*/  @!P0 SYNCS.PHASECHK.TRANS64 P0, [R0+URZ+0xe0], R3 ;  /* 0x0000e003000085a7 */ /* 0x000f2400080010ff */
[----:B----4-:R-:W-:Y:S05]  /*ce00*/  @!P0 BRA `(.L_x_206) ;  /* 0xfffffffc00f08947 */ /* 0x010fea000383ffff */
[----:B------:R-:W-:Y:S05]  /*ce10*/  BRA `(.L_x_207) ;  /* 0xffffff8800707947 */ /* 0x000fea000383ffff */
.L_x_107:
[----:B-1----:R1:W2:Y:S02]  /*ce20*/  SYNCS.PHASECHK.TRANS64.TRYWAIT P0, [R3+URZ+0x100], R0 ;  /* 0x00010000030075a7 */ /* 0x0022a400080011ff */
[----:B--2---:R-:W-:Y:S05]  /*ce30*/  @!P0 NANOSLEEP.SYNCS 0x989680 ;  /* 0x009896800000895d */ /* 0x004fea0003900000 */
[----:B------:R-:W2:Y:S02]  /*ce40*/  @!P0 SYNCS.PHASECHK.TRANS64 P0, [R3+URZ+0x100], R0 ;  /* 0x00010000030085a7 */ /* 0x000ea400080010ff */
[----:B--2---:R-:W-:Y:S05]  /*ce50*/  @!P0 BRA `(.L_x_107) ;  /* 0xfffffffc00f08947 */ /* 0x004fea000383ffff */
[----:B------:R-:W-:Y:S05]  /*ce60*/  BRA `(.L_x_208) ;  /* 0xffffff8c00387947 */ /* 0x000fea000383ffff */
.L_x_118:
[----:B-1----:R1:W2:Y:S02]  /*ce70*/  SYNCS.PHASECHK.TRANS64.TRYWAIT P1, [R3+URZ+0xb0], R0 ;  /* 0x0000b000030075a7 */ /* 0x0022a400080211ff */
[----:B--2---:R-:W-:Y:S05]  /*ce80*/  @!P1 NANOSLEEP.SYNCS 0x989680 ;  /* 0x009896800000995d */ /* 0x004fea0003900000 */
[----:B------:R-:W2:Y:S02]  /*ce90*/  @!P1 SYNCS.PHASECHK.TRANS64 P1, [R3+URZ+0xb0], R0 ;  /* 0x0000b000030095a7 */ /* 0x000ea400080210ff */
[----:B--2---:R-:W-:Y:S05]  /*cea0*/  @!P1 BRA `(.L_x_118) ;  /* 0xfffffffc00f09947 */ /* 0x004fea000383ffff */
[----:B------:R-:W-:Y:S05]  /*ceb0*/  BRA `(.L_x_117) ;  /* 0xffffff9800b87947 */ /* 0x000fea000383ffff */
.L_x_120:
[----:B--2---:R2:W4:Y:S02]  /*cec0*/  SYNCS.PHASECHK.TRANS64.TRYWAIT P0, [R163+URZ+0x120], R2 ;  /* 0x00012002a30075a7 */ /* 0x00452400080011ff */
[----:B----4-:R-:W-:Y:S05]  /*ced0*/  @!P0 NANOSLEEP.SYNCS 0x989680 ;  /* 0x009896800000895d */ /* 0x010fea0003900000 */
[----:B------:R-:W4:Y:S02]  /*cee0*/  @!P0 SYNCS.PHASECHK.TRANS64 P0, [R163+URZ+0x120], R2 ;  /* 0x00012002a30085a7 */ /* 0x000f2400080010ff */
[----:B----4-:R-:W-:Y:S05]  /*cef0*/  @!P0 BRA `(.L_x_120) ;  /* 0xfffffffc00f08947 */ /* 0x010fea000383ffff */
[----:B------:R-:W-:Y:S05]  /*cf00*/  BRA `(.L_x_119) ;  /* 0xffffff9c00147947 */ /* 0x000fea000383ffff */
.L_x_129:
[----:B--2---:R2:W3:Y:S02]  /*cf10*/  SYNCS.PHASECHK.TRANS64.TRYWAIT P0, [R191+URZ+0xb0], R0 ;  /* 0x0000b000bf0075a7 */ /* 0x0044e400080011ff */
[----:B---3--:R-:W-:Y:S05]  /*cf20*/  @!P0 NANOSLEEP.SYNCS 0x989680 ;  /* 0x009896800000895d */ /* 0x008fea0003900000 */
[----:B------:R-:W3:Y:S02]  /*cf30*/  @!P0 SYNCS.PHASECHK.TRANS64 P0, [R191+URZ+0xb0], R0 ;  /* 0x0000b000bf0085a7 */ /* 0x000ee400080010ff */
[----:B---3--:R-:W-:Y:S05]  /*cf40*/  @!P0 BRA `(.L_x_129) ;  /* 0xfffffffc00f08947 */ /* 0x008fea000383ffff */
[----:B------:R-:W-:Y:S05]  /*cf50*/  BRA `(.L_x_128) ;  /* 0xffffffb000207947 */ /* 0x000fea000383ffff */
.L_x_138:
[----:B--2---:R2:W3:Y:S02]  /*cf60*/  SYNCS.PHASECHK.TRANS64.TRYWAIT P0, [R0+URZ+0xb0], R7 ;  /* 0x0000b007000075a7 */ /* 0x0044e400080011ff */
[----:B---3--:R-:W-:Y:S05]  /*cf70*/  @!P0 NANOSLEEP.SYNCS 0x989680 ;  /* 0x009896800000895d */ /* 0x008fea0003900000 */
[----:B------:R-:W3:Y:S02]  /*cf80*/  @!P0 SYNCS.PHASECHK.TRANS64 P0, [R0+URZ+0xb0], R7 ;  /* 0x0000b007000085a7 */ /* 0x000ee400080010ff */
[----:B---3--:R-:W-:Y:S05]  /*cf90*/  @!P0 BRA `(.L_x_138) ;  /* 0xfffffffc00f08947 */ /* 0x008fea000383ffff */
[----:B------:R-:W-:Y:S05]  /*cfa0*/  BRA `(.L_x_137) ;  /* 0xffffffc400787947 */ /* 0x000fea000383ffff */
.L_x_147:
[----:B--2---:R2:W3:Y:S02]  /*cfb0*/  SYNCS.PHASECHK.TRANS64.TRYWAIT P0, [R0+URZ+0xb0], R5 ;  /* 0x0000b005000075a7 */ /* 0x0044e400080011ff */
[----:B---3--:R-:W-:Y:S05]  /*cfc0*/  @!P0 NANOSLEEP.SYNCS 0x989680 ;  /* 0x009896800000895d */ /* 0x008fea0003900000 */
[----:B------:R-:W3:Y:S02]  /*cfd0*/  @!P0 SYNCS.PHASECHK.TRANS64 P0, [R0+URZ+0xb0], R5 ;  /* 0x0000b005000085a7 */ /* 0x000ee400080010ff */
[----:B---3--:R-:W-:Y:S05]  /*cfe0*/  @!P0 BRA `(.L_x_147) ;  /* 0xfffffffc00f08947 */ /* 0x008fea000383ffff */
[----:B------:R-:W-:Y:S05]  /*cff0*/  BRA `(.L_x_146) ;  /* 0xffffffd800dc7947 */ /* 0x000fea000383ffff */
        .weak           $__internal_0_$__cuda_sm10x_tcgen05_guardrail_trap_col_being_dealloced_not_returned_by_alloc
        .type           $__internal_0_$__cuda_sm10x_tcgen05_guardrail_trap_col_being_dealloced_not_returned_by_alloc,@function
        .size           $__internal_0_$__cuda_sm10x_tcgen05_guardrail_trap_col_being_dealloced_not_returned_by_alloc,($__internal_1_$__cuda_sm10x_tcgen05_guardrail_trap_phase_invalid_during_alloc - $__internal_0_$__cuda_sm10x_tcgen05_guardrail_trap_col_being_dealloced_not_returned_by_alloc)
$__internal_0_$__cuda_sm10x_tcgen05_guardrail_trap_col_being_dealloced_not_returned_by_alloc:
[----:B------:R-:W-:Y:S05]  /*d000*/  BPT.TRAP 0x1 ;  /* 0x000000040000795c */ /* 0x000fea0000300000 */
[----:B------:R-:W-:-:S04]  /*d010*/  HFMA2 R3, -RZ, RZ, 0, 0 ;  /* 0x00000000ff037431 */ /* 0x000fc800000001ff */
[----:B------:R-:W-:Y:S05]  /*d020*/  RET.REL.NODEC R2 `(_ZN7cutlass13device_kernelINS_4gemm6kernel13GemmUniversalIN4cute5tupleIJiiiiEEENS1_10collective13CollectiveMmaINS1_35MainloopSm100TmaUmmaWarpSpecializedILi11ELi2ELi2ENS5_IJNS4_1CILi2EEESB_NSA_ILi1EEEEEEEENS5_IJNSA_ILi256EEESF_NSA_ILi64EEEEEENS_12float_e4m3_tENS5_IJlSC_lEEESI_SJ_NS4_8TiledMMAINS4_8MMA_AtomIJNS4_10MMA_TraitsINS4_25SM100_MMA_F8F6F4_2x1SM_SSEJSI_SI_fSF_SF_NS4_17integral_constantINS4_4UMMA5MajorELSQ_0EEESR_NSO_INSP_7ScaleInELSS_0EEEST_EEEEEENS4_6LayoutINS5_IJSC_SC_SC_EEENS5_IJNSA_ILi0EEESY_SY_EEEEENS5_IJNS4_10UnderscoreES11_S11_EEEEENS4_28SM100_TMA_2SM_LOAD_MULTICASTENS4_14ComposedLayoutINS4_7SwizzleILi2ELi4ELi3EEENS4_18smem_ptr_flag_bitsILi8EEENSW_INS5_IJNSA_ILi8EEESG_EEENS5_IJSG_SC_EEEEEEEvNS4_8identityENS4_18SM100_TMA_2SM_LOADES1E_vS1F_EENS_8epilogue10collective18CollectiveEpilogueINS1I_23Sm100TmaWarpSpecializedILi4ELi2ELi64ELb0ELb0EEEJNS5_IJNSA_ILi128EEESF_SG_EEENS5_IJNSW_IS1N_SC_EENSW_ISG_SC_EEEEESI_SJ_SI_SJ_NS1I_6fusion15FusionCallbacksIS1M_NS1S_17LinearCombinationISI_fSI_fLNS_15FloatRoundStyleE2EEES1O_S1R_JEEENS4_5SM1004TMEM4LOAD26SM100_TMEM_LOAD_32dp32b64xENS4_13SM90_TMA_LOADES1E_NS4_39AutoVectorizingCopyWithAssumedAlignmentILi128EEENS4_14SM90_TMA_STOREES1E_S24_S24_EEEvvEEEEvNT_6ParamsE) ;  /* 0xffffff2c02f47950 */ /* 0x000fea0003c3ffff */
        .weak           $__internal_1_$__cuda_sm10x_tcgen05_guardrail_trap_phase_invalid_during_alloc
        .type           $__internal_1_$__cuda_sm10x_tcgen05_guardrail_trap_phase_invalid_during_alloc,@function
        .size           $__internal_1_$__cuda_sm10x_tcgen05_guardrail_trap_phase_invalid_during_alloc,($__internal_2_$__cuda_sm10x_tcgen05_guardrail_trap_unallocated_columns_being_dealloced - $__internal_1_$__cuda_sm10x_tcgen05_guardrail_trap_phase_invalid_during_alloc)
$__internal_1_$__cuda_sm10x_tcgen05_guardrail_trap_phase_invalid_during_alloc:
[----:B------:R-:W-:Y:S05]  /*d030*/  BPT.TRAP 0x1 ;  /* 0x000000040000795c */ /* 0x000fea0000300000 */
[----:B------:R-:W-:-:S04]  /*d040*/  MOV R5, 0x0 ;  /* 0x0000000000057802 */ /* 0x000fc80000000f00 */
[----:B------:R-:W-:Y:S05]  /*d050*/  RET.REL.NODEC R4 `(_ZN7cutlass13device_kernelINS_4gemm6kernel13GemmUniversalIN4cute5tupleIJiiiiEEENS1_10collective13CollectiveMmaINS1_35MainloopSm100TmaUmmaWarpSpecializedILi11ELi2ELi2ENS5_IJNS4_1CILi2EEESB_NSA_ILi1EEEEEEEENS5_IJNSA_ILi256EEESF_NSA_ILi64EEEEEENS_12float_e4m3_tENS5_IJlSC_lEEESI_SJ_NS4_8TiledMMAINS4_8MMA_AtomIJNS4_10MMA_TraitsINS4_25SM100_MMA_F8F6F4_2x1SM_SSEJSI_SI_fSF_SF_NS4_17integral_constantINS4_4UMMA5MajorELSQ_0EEESR_NSO_INSP_7ScaleInELSS_0EEEST_EEEEEENS4_6LayoutINS5_IJSC_SC_SC_EEENS5_IJNSA_ILi0EEESY_SY_EEEEENS5_IJNS4_10UnderscoreES11_S11_EEEEENS4_28SM100_TMA_2SM_LOAD_MULTICASTENS4_14ComposedLayoutINS4_7SwizzleILi2ELi4ELi3EEENS4_18smem_ptr_flag_bitsILi8EEENSW_INS5_IJNSA_ILi8EEESG_EEENS5_IJSG_SC_EEEEEEEvNS4_8identityENS4_18SM100_TMA_2SM_LOADES1E_vS1F_EENS_8epilogue10collective18CollectiveEpilogueINS1I_23Sm100TmaWarpSpecializedILi4ELi2ELi64ELb0ELb0EEEJNS5_IJNSA_ILi128EEESF_SG_EEENS5_IJNSW_IS1N_SC_EENSW_ISG_SC_EEEEESI_SJ_SI_SJ_NS1I_6fusion15FusionCallbacksIS1M_NS1S_17LinearCombinationISI_fSI_fLNS_15FloatRoundStyleE2EEES1O_S1R_JEEENS4_5SM1004TMEM4LOAD26SM100_TMEM_LOAD_32dp32b64xENS4_13SM90_TMA_LOADES1E_NS4_39AutoVectorizingCopyWithAssumedAlignmentILi128EEENS4_14SM90_TMA_STOREES1E_S24_S24_EEEvvEEEEvNT_6ParamsE) ;  /* 0xffffff2c04e87950 */ /* 0x000fea0003c3ffff */
        .weak           $__internal_2_$__cuda_sm10x_tcgen05_guardrail_trap_unallocated_columns_being_dealloced
        .type           $__internal_2_$__cuda_sm10x_tcgen05_guardrail_trap_unallocated_columns_being_dealloced,@function
        .size           $__internal_2_$__cuda_sm10x_tcgen05_guardrail_trap_unallocated_columns_being_dealloced,(.L_x_210 - $__internal_2_$__cuda_sm10x_tcgen05_guardrail_trap_unallocated_columns_being_dealloced)
$__internal_2_$__cuda_sm10x_tcgen05_guardrail_trap_unallocated_columns_being_dealloced:
[----:B------:R-:W-:Y:S05]  /*d060*/  BPT.TRAP 0x1 ;  /* 0x000000040000795c */ /* 0x000fea0000300000 */
[----:B------:R-:W-:-:S04]  /*d070*/  HFMA2 R3, -RZ, RZ, 0, 0 ;  /* 0x00000000ff037431 */ /* 0x000fc800000001ff */
[----:B------:R-:W-:Y:S05]  /*d080*/  RET.REL.NODEC R2 `(_ZN7cutlass13device_kernelINS_4gemm6kernel13GemmUniversalIN4cute5tupleIJiiiiEEENS1_10collective13CollectiveMmaINS1_35MainloopSm100TmaUmmaWarpSpecializedILi11ELi2ELi2ENS5_IJNS4_1CILi2EEESB_NSA_ILi1EEEEEEEENS5_IJNSA_ILi256EEESF_NSA_ILi64EEEEEENS_12float_e4m3_tENS5_IJlSC_lEEESI_SJ_NS4_8TiledMMAINS4_8MMA_AtomIJNS4_10MMA_TraitsINS4_25SM100_MMA_F8F6F4_2x1SM_SSEJSI_SI_fSF_SF_NS4_17integral_constantINS4_4UMMA5MajorELSQ_0EEESR_NSO_INSP_7ScaleInELSS_0EEEST_EEEEEENS4_6LayoutINS5_IJSC_SC_SC_EEENS5_IJNSA_ILi0EEESY_SY_EEEEENS5_IJNS4_10UnderscoreES11_S11_EEEEENS4_28SM100_TMA_2SM_LOAD_MULTICASTENS4_14ComposedLayoutINS4_7SwizzleILi2ELi4ELi3EEENS4_18smem_ptr_flag_bitsILi8EEENSW_INS5_IJNSA_ILi8EEESG_EEENS5_IJSG_SC_EEEEEEEvNS4_8identityENS4_18SM100_TMA_2SM_LOADES1E_vS1F_EENS_8epilogue10collective18CollectiveEpilogueINS1I_23Sm100TmaWarpSpecializedILi4ELi2ELi64ELb0ELb0EEEJNS5_IJNSA_ILi128EEESF_SG_EEENS5_IJNSW_IS1N_SC_EENSW_ISG_SC_EEEEESI_SJ_SI_SJ_NS1I_6fusion15FusionCallbacksIS1M_NS1S_17LinearCombinationISI_fSI_fLNS_15FloatRoundStyleE2EEES1O_S1R_JEEENS4_5SM1004TMEM4LOAD26SM100_TMEM_LOAD_32dp32b64xENS4_13SM90_TMA_LOADES1E_NS4_39AutoVectorizingCopyWithAssumedAlignmentILi128EEENS4_14SM90_TMA_STOREES1E_S24_S24_EEEvvEEEEvNT_6ParamsE) ;  /* 0xffffff2c02dc7950 */ /* 0x000fea0003c3ffff */
.L_x_209:
[----:B------:R-:W-:-:S00]  /*d090*/  BRA `(.L_x_209) ;  /* 0xfffffffc00fc7947 */ /* 0x000fc0000383ffff */
[----:B------:R-:W-:-:S00]  /*d0a0*/  NOP ;  /* 0x0000000000007918 */ /* 0x000fc00000000000 */
        /* <DEDUP_REMOVED lines=13> */
.L_x_210:


//--------------------- .nv.global.init           --------------------------
	.section	.nv.global.init,"aw",@progbits
.nv.global.init:
	.type		$str$27,@object
	.size		$str$27,($str$28 - $str$27)
$str$27:
        /*0000*/ 	.byte	0x28, 0x61, 0x64, 0x64, 0x72, 0x65, 0x73, 0x73, 0x20, 0x26, 0x20, 0x6d, 0x61, 0x73, 0x6b, 0x29
        /*0010*/ 	.byte	0x20, 0x3d, 0x3d, 0x20, 0x30, 0x00
	.type		$str$28,@object
	.size		$str$28,($str$26 - $str$28)
$str$28:
        /*0016*/ 	.byte	0x2f, 0x74, 0x6d, 0x70, 0x2f, 0x63, 0x75, 0x74, 0x6c, 0x61, 0x73, 0x73, 0x5f, 0x73, 0x77, 0x65
        /*0026*/ 	.byte	0x65, 0x70, 0x5f, 0x73, 0x72, 0x63, 0x2f, 0x69, 0x6e, 0x63, 0x6c, 0x75, 0x64, 0x65, 0x2f, 0x63
        /*0036*/ 	.byte	0x75, 0x74, 0x65, 0x2f, 0x70, 0x6f, 0x69, 0x6e, 0x74, 0x65, 0x72, 0x5f, 0x66, 0x6c, 0x61, 0x67
        /*0046*/ 	.byte	0x67, 0x65, 0x64, 0x2e, 0x68, 0x70, 0x70, 0x00
	.type		$str$26,@object
	.size		$str$26,($str$25 - $str$26)
$str$26:
        /*004e*/ 	.byte	0x2f, 0x74, 0x6d, 0x70, 0x2f, 0x63, 0x75, 0x74, 0x6c, 0x61, 0x73, 0x73, 0x5f, 0x73, 0x77, 0x65
        /*005e*/ 	.byte	0x65, 0x70, 0x5f, 0x73, 0x72, 0x63, 0x2f, 0x69, 0x6e, 0x63, 0x6c, 0x75, 0x64, 0x65, 0x2f, 0x63
        /*006e*/ 	.byte	0x75, 0x74, 0x65, 0x2f, 0x61, 0x74, 0x6f, 0x6d, 0x2f, 0x63, 0x6f, 0x70, 0x79, 0x5f, 0x74, 0x72
        /*007e*/ 	.byte	0x61, 0x69, 0x74, 0x73, 0x5f, 0x73, 0x6d, 0x31, 0x30, 0x30, 0x2e, 0x68, 0x70, 0x70, 0x00
	.type		$str$25,@object
	.size		$str$25,(__unnamed_1 - $str$25)
$str$25:
        /*008d*/ 	.byte	0x28, 0x28, 0x75, 0x69, 0x6e, 0x74, 0x33, 0x32, 0x5f, 0x74, 0x28, 0x74, 0x68, 0x72, 0x65, 0x61
        /*009d*/ 	.byte	0x64, 0x49, 0x64, 0x78, 0x2e, 0x78, 0x29, 0x20, 0x2f, 0x20, 0x33, 0x32, 0x29, 0x20, 0x25, 0x20
        /*00ad*/ 	.byte	0x34, 0x29, 0x20, 0x3d, 0x3d, 0x20, 0x28, 0x28, 0x28, 0x74, 0x6d, 0x65, 0x6d, 0x5f, 0x61, 0x64
        /*00bd*/ 	.byte	0x64, 0x72, 0x20, 0x3e, 0x3e, 0x20, 0x31, 0x36, 0x29, 0x20, 0x2f, 0x20, 0x33, 0x32, 0x29, 0x20
        /*00cd*/ 	.byte	0x25, 0x20, 0x34, 0x29, 0x00
	.type		__unnamed_1,@object
	.size		__unnamed_1,(__unnamed_2 - __unnamed_1)
__unnamed_1:
        /*00d2*/ 	.byte	0x61, 0x75, 0x74, 0x6f, 0x20, 0x63, 0x75, 0x74, 0x65, 0x3a, 0x3a, 0x61, 0x73, 0x5f, 0x70, 0x6f
        /* <DEDUP_REMOVED lines=24> */
        /*0262*/ 	.byte	0x43, 0x3c, 0x38, 0x31, 0x39, 0x32, 0x3e, 0x3e, 0x3e, 0x3e, 0x5d, 0x00
	.type		__unnamed_2,@object
	.size		__unnamed_2,(__unnamed_3 - __unnamed_2)
__unnamed_2:
        /* <DEDUP_REMOVED lines=26> */
	.type		__unnamed_3,@object
	.size		__unnamed_3,(.L_3 - __unnamed_3)
__unnamed_3:
        /* <DEDUP_REMOVED lines=42> */
        /*06aa*/ 	.byte	0x3e, 0x3e, 0x3e, 0x3e, 0x5d, 0x00
.L_3:


//--------------------- .nv.shared._ZN7cutlass13device_kernelINS_4gemm6kernel13GemmUniversalIN4cute5tupleIJiiiiEEENS1_10collective13CollectiveMmaINS1_35MainloopSm100TmaUmmaWarpSpecializedILi11ELi2ELi2ENS5_IJNS4_1CILi2EEESB_NSA_ILi1EEEEEEEENS5_IJNSA_ILi256EEESF_NSA_ILi64EEEEEENS_12float_e4m3_tENS5_IJlSC_lEEESI_SJ_NS4_8TiledMMAINS4_8MMA_AtomIJNS4_10MMA_TraitsINS4_25SM100_MMA_F8F6F4_2x1SM_SSEJSI_SI_fSF_SF_NS4_17integral_constantINS4_4UMMA5MajorELSQ_0EEESR_NSO_INSP_7ScaleInELSS_0EEEST_EEEEEENS4_6LayoutINS5_IJSC_SC_SC_EEENS5_IJNSA_ILi0EEESY_SY_EEEEENS5_IJNS4_10UnderscoreES11_S11_EEEEENS4_28SM100_TMA_2SM_LOAD_MULTICASTENS4_14ComposedLayoutINS4_7SwizzleILi2ELi4ELi3EEENS4_18smem_ptr_flag_bitsILi8EEENSW_INS5_IJNSA_ILi8EEESG_EEENS5_IJSG_SC_EEEEEEEvNS4_8identityENS4_18SM100_TMA_2SM_LOADES1E_vS1F_EENS_8epilogue10collective18CollectiveEpilogueINS1I_23Sm100TmaWarpSpecializedILi4ELi2ELi64ELb0ELb0EEEJNS5_IJNSA_ILi128EEESF_SG_EEENS5_IJNSW_IS1N_SC_EENSW_ISG_SC_EEEEESI_SJ_SI_SJ_NS1I_6fusion15FusionCallbacksIS1M_NS1S_17LinearCombinationISI_fSI_fLNS_15FloatRoundStyleE2EEES1O_S1R_JEEENS4_5SM1004TMEM4LOAD26SM100_TMEM_LOAD_32dp32b64xENS4_13SM90_TMA_LOADES1E_NS4_39AutoVectorizingCopyWithAssumedAlignmentILi128EEENS4_14SM90_TMA_STOREES1E_S24_S24_EEEvvEEEEvNT_6ParamsE --------------------------
	.section	.nv.shared._ZN7cutlass13device_kernelINS_4gemm6kernel13GemmUniversalIN4cute5tupleIJiiiiEEENS1_10collective13CollectiveMmaINS1_35MainloopSm100TmaUmmaWarpSpecializedILi11ELi2ELi2ENS5_IJNS4_1CILi2EEESB_NSA_ILi1EEEEEEEENS5_IJNSA_ILi256EEESF_NSA_ILi64EEEEEENS_12float_e4m3_tENS5_IJlSC_lEEESI_SJ_NS4_8TiledMMAINS4_8MMA_AtomIJNS4_10MMA_TraitsINS4_25SM100_MMA_F8F6F4_2x1SM_SSEJSI_SI_fSF_SF_NS4_17integral_constantINS4_4UMMA5MajorELSQ_0EEESR_NSO_INSP_7ScaleInELSS_0EEEST_EEEEEENS4_6LayoutINS5_IJSC_SC_SC_EEENS5_IJNSA_ILi0EEESY_SY_EEEEENS5_IJNS4_10UnderscoreES11_S11_EEEEENS4_28SM100_TMA_2SM_LOAD_MULTICASTENS4_14ComposedLayoutINS4_7SwizzleILi2ELi4ELi3EEENS4_18smem_ptr_flag_bitsILi8EEENSW_INS5_IJNSA_ILi8EEESG_EEENS5_IJSG_SC_EEEEEEEvNS4_8identityENS4_18SM100_TMA_2SM_LOADES1E_vS1F_EENS_8epilogue10collective18CollectiveEpilogueINS1I_23Sm100TmaWarpSpecializedILi4ELi2ELi64ELb0ELb0EEEJNS5_IJNSA_ILi128EEESF_SG_EEENS5_IJNSW_IS1N_SC_EENSW_ISG_SC_EEEEESI_SJ_SI_SJ_NS1I_6fusion15FusionCallbacksIS1M_NS1S_17LinearCombinationISI_fSI_fLNS_15FloatRoundStyleE2EEES1O_S1R_JEEENS4_5SM1004TMEM4LOAD26SM100_TMEM_LOAD_32dp32b64xENS4_13SM90_TMA_LOADES1E_NS4_39AutoVectorizingCopyWithAssumedAlignmentILi128EEENS4_14SM90_TMA_STOREES1E_S24_S24_EEEvvEEEEvNT_6ParamsE,"aw",@nobits
	.sectionflags	@""
	.align	16
	.zero		1024


//--------------------- .nv.shared.reserved.0     --------------------------
	.section	.nv.shared.reserved.0,"aw",@nobits
	.weak		__nv_reservedSMEM_offset_0_alias
	.size		__nv_reservedSMEM_offset_0_alias, 0, 64
	.other		__nv_reservedSMEM_offset_0_alias,@"STO_CUDA_RESERVED_SHARED STV_DEFAULT"
__nv_reservedSMEM_offset_0_alias:
	.zero		0
.nv.shared.reserved.0:
	.zero		64
	.weak		__nv_reservedSMEM_tcgen05_partition
	.type		__nv_reservedSMEM_tcgen05_partition,@object
	.size		__nv_reservedSMEM_tcgen05_partition,(.L_0 - __nv_reservedSMEM_tcgen05_partition)
__nv_reservedSMEM_tcgen05_partition:
	.zero		32
.L_0:


//--------------------- .nv.global                --------------------------
	.section	.nv.global,"aw",@nobits
.nv.global:
	.type		_ZN40_INTERNAL_f457a40a_4_k_cu_23ea12fd_310814cute1_E,@object
	.size		_ZN40_INTERNAL_f457a40a_4_k_cu_23ea12fd_310814cute1_E,(_ZN40_INTERNAL_f457a40a_4_k_cu_23ea12fd_310814cuda3std3__45__cpo6cbeginE - _ZN40_INTERNAL_f457a40a_4_k_cu_23ea12fd_310814cute1_E)
_ZN40_INTERNAL_f457a40a_4_k_cu_23ea12fd_310814cute1_E:
	.zero		1
	.type		_ZN40_INTERNAL_f457a40a_4_k_cu_23ea12fd_310814cuda3std3__45__cpo6cbeginE,@object
	.size		_ZN40_INTERNAL_f457a40a_4_k_cu_23ea12fd_310814cuda3std3__45__cpo6cbeginE,(_ZN40_INTERNAL_f457a40a_4_k_cu_23ea12fd_310814cuda3std3__48in_placeE - _ZN40_INTERNAL_f457a40a_4_k_cu_23ea12fd_310814cuda3std3__45__cpo6cbeginE)
_ZN40_INTERNAL_f457a40a_4_k_cu_23ea12fd_310814cuda3std3__45__cpo6cbeginE:
	.zero		1
	.type		_ZN40_INTERNAL_f457a40a_4_k_cu_23ea12fd_310814cuda3std3__48in_placeE,@object
	.size		_ZN40_INTERNAL_f457a40a_4_k_cu_23ea12fd_310814cuda3std3__48in_placeE,(_ZN40_INTERNAL_f457a40a_4_k_cu_23ea12fd_310814cuda3std6ranges3__45__cpo9iter_moveE - _ZN40_INTERNAL_f457a40a_4_k_cu_23ea12fd_310814cuda3std3__48in_placeE)
_ZN40_INTERNAL_f457a40a_4_k_cu_23ea12fd_310814cuda3std3__48in_placeE:
	.zero		1
	.type		_ZN40_INTERNAL_f457a40a_4_k_cu_23ea12fd_310814cuda3std6ranges3__45__cpo9iter_moveE,@object
	.size		_ZN40_INTERNAL_f457a40a_4_k_cu_23ea12fd_310814cuda3std6ranges3__45__cpo9iter_moveE,(_ZN40_INTERNAL_f457a40a_4_k_cu_23ea12fd_310814cuda3std3__45__cpo5beginE - _ZN40_INTERNAL_f457a40a_4_k_cu_23ea12fd_310814cuda3std6ranges3__45__cpo9iter_moveE)
_ZN40_INTERNAL_f457a40a_4_k_cu_23ea12fd_310814cuda3std6ranges3__45__cpo9iter_moveE:
	.zero		1
	.type		_ZN40_INTERNAL_f457a40a_4_k_cu_23ea12fd_310814cuda3std3__45__cpo5beginE,@object
	.size		_ZN40_INTERNAL_f457a40a_4_k_cu_23ea12fd_310814cuda3std3__45__cpo5beginE,(_ZN40_INTERNAL_f457a40a_4_k_cu_23ea12fd_310814cuda3std3__442_GLOBAL__N__f457a40a_4_k_cu_23ea12fd_310816ignoreE - _ZN40_INTERNAL_f457a40a_4_k_cu_23ea12fd_310814cuda3std3__45__cpo5beginE)
_ZN40_INTERNAL_f457a40a_4_k_cu_23ea12fd_310814cuda3std3__45__cpo5beginE:
	.zero		1
	.type		_ZN40_INTERNAL_f457a40a_4_k_cu_23ea12fd_310814cuda3std3__442_GLOBAL__N__f457a40a_4_k_cu_23ea12fd_310816ignoreE,@object
	.size		_ZN40_INTERNAL_f457a40a_4_k_cu_23ea12fd_310814cuda3std3__442_GLOBAL__N__f457a40a_4_k_cu_23ea12fd_310816ignoreE,(_ZN40_INTERNAL_f457a40a_4_k_cu_23ea12fd_310814cute7productE - _ZN40_INTERNAL_f457a40a_4_k_cu_23ea12fd_310814cuda3std3__442_GLOBAL__N__f457a40a_4_k_cu_23ea12fd_310816ignoreE)
_ZN40_INTERNAL_f457a40a_4_k_cu_23ea12fd_310814cuda3std3__442_GLOBAL__N__f457a40a_4_k_cu_23ea12fd_310816ignoreE:
	.zero		1
	.type		_ZN40_INTERNAL_f457a40a_4_k_cu_23ea12fd_310814cute7productE,@object
	.size		_ZN40_INTERNAL_f457a40a_4_k_cu_23ea12fd_310814cute7productE,(_ZN40_INTERNAL_f457a40a_4_k_cu_23ea12fd_310814cuda3std3__45__cpo3endE - _ZN40_INTERNAL_f457a40a_4_k_cu_23ea12fd_310814cute7productE)
_ZN40_INTERNAL_f457a40a_4_k_cu_23ea12fd_310814cute7productE:
	.zero		1
	.type		_ZN40_INTERNAL_f457a40a_4_k_cu_23ea12fd_310814cuda3std3__45__cpo3endE,@object
	.size		_ZN40_INTERNAL_f457a40a_4_k_cu_23ea12fd_310814cuda3std3__45__cpo3endE,(_ZN40_INTERNAL_f457a40a_4_k_cu_23ea12fd_310814cuda3std3__419piecewise_constructE - _ZN40_INTERNAL_f457a40a_4_k_cu_23ea12fd_310814cuda3std3__45__cpo3endE)
_ZN40_INTERNAL_f457a40a_4_k_cu_23ea12fd_310814cuda3std3__45__cpo3endE:
	.zero		1
	.type		_ZN40_INTERNAL_f457a40a_4_k_cu_23ea12fd_310814cuda3std3__419piecewise_constructE,@object
	.size		_ZN40_INTERNAL_f457a40a_4_k_cu_23ea12fd_310814cuda3std3__419piecewise_constructE,(_ZN40_INTERNAL_f457a40a_4_k_cu_23ea12fd_310814cuda3std3__45__cpo4cendE - _ZN40_INTERNAL_f457a40a_4_k_cu_23ea12fd_310814cuda3std3__419piecewise_constructE)
_ZN40_INTERNAL_f457a40a_4_k_cu_23ea12fd_310814cuda3std3__419piecewise_constructE:
	.zero		1
	.type		_ZN40_INTERNAL_f457a40a_4_k_cu_23ea12fd_310814cuda3std3__45__cpo4cendE,@object
	.size		_ZN40_INTERNAL_f457a40a_4_k_cu_23ea12fd_310814cuda3std3__45__cpo4cendE,(_ZN40_INTERNAL_f457a40a_4_k_cu_23ea12fd_310814cuda3std6ranges3__45__cpo4swapE - _ZN40_INTERNAL_f457a40a_4_k_cu_23ea12fd_310814cuda3std3__45__cpo4cendE)
_ZN40_INTERNAL_f457a40a_4_k_cu_23ea12fd_310814cuda3std3__45__cpo4cendE:
	.zero		1
	.type		_ZN40_INTERNAL_f457a40a_4_k_cu_23ea12fd_310814cuda3std6ranges3__45__cpo4swapE,@object
	.size		_ZN40_INTERNAL_f457a40a_4_k_cu_23ea12fd_310814cuda3std6ranges3__45__cpo4swapE,(.L_11 - _ZN40_INTERNAL_f457a40a_4_k_cu_23ea12fd_310814cuda3std6ranges3__45__cpo4swapE)
_ZN40_INTERNAL_f457a40a_4_k_cu_23ea12fd_310814cuda3std6ranges3__45__cpo4swapE:
	.zero		1
.L_11:


//--------------------- .nv.constant0._ZN7cutlass13device_kernelINS_4gemm6kernel13GemmUniversalIN4cute5tupleIJiiiiEEENS1_10collective13CollectiveMmaINS1_35MainloopSm100TmaUmmaWarpSpecializedILi11ELi2ELi2ENS5_IJNS4_1CILi2EEESB_NSA_ILi1EEEEEEEENS5_IJNSA_ILi256EEESF_NSA_ILi64EEEEEENS_12float_e4m3_tENS5_IJlSC_lEEESI_SJ_NS4_8TiledMMAINS4_8MMA_AtomIJNS4_10MMA_TraitsINS4_25SM100_MMA_F8F6F4_2x1SM_SSEJSI_SI_fSF_SF_NS4_17integral_constantINS4_4UMMA5MajorELSQ_0EEESR_NSO_INSP_7ScaleInELSS_0EEEST_EEEEEENS4_6LayoutINS5_IJSC_SC_SC_EEENS5_IJNSA_ILi0EEESY_SY_EEEEENS5_IJNS4_10UnderscoreES11_S11_EEEEENS4_28SM100_TMA_2SM_LOAD_MULTICASTENS4_14ComposedLayoutINS4_7SwizzleILi2ELi4ELi3EEENS4_18smem_ptr_flag_bitsILi8EEENSW_INS5_IJNSA_ILi8EEESG_EEENS5_IJSG_SC_EEEEEEEvNS4_8identityENS4_18SM100_TMA_2SM_LOADES1E_vS1F_EENS_8epilogue10collective18CollectiveEpilogueINS1I_23Sm100TmaWarpSpecializedILi4ELi2ELi64ELb0ELb0EEEJNS5_IJNSA_ILi128EEESF_SG_EEENS5_IJNSW_IS1N_SC_EENSW_ISG_SC_EEEEESI_SJ_SI_SJ_NS1I_6fusion15FusionCallbacksIS1M_NS1S_17LinearCombinationISI_fSI_fLNS_15FloatRoundStyleE2EEES1O_S1R_JEEENS4_5SM1004TMEM4LOAD26SM100_TMEM_LOAD_32dp32b64xENS4_13SM90_TMA_LOADES1E_NS4_39AutoVectorizingCopyWithAssumedAlignmentILi128EEENS4_14SM90_TMA_STOREES1E_S24_S24_EEEvvEEEEvNT_6ParamsE --------------------------
	.section	.nv.constant0._ZN7cutlass13device_kernelINS_4gemm6kernel13GemmUniversalIN4cute5tupleIJiiiiEEENS1_10collective13CollectiveMmaINS1_35MainloopSm100TmaUmmaWarpSpecializedILi11ELi2ELi2ENS5_IJNS4_1CILi2EEESB_NSA_ILi1EEEEEEEENS5_IJNSA_ILi256EEESF_NSA_ILi64EEEEEENS_12float_e4m3_tENS5_IJlSC_lEEESI_SJ_NS4_8TiledMMAINS4_8MMA_AtomIJNS4_10MMA_TraitsINS4_25SM100_MMA_F8F6F4_2x1SM_SSEJSI_SI_fSF_SF_NS4_17integral_constantINS4_4UMMA5MajorELSQ_0EEESR_NSO_INSP_7ScaleInELSS_0EEEST_EEEEEENS4_6LayoutINS5_IJSC_SC_SC_EEENS5_IJNSA_ILi0EEESY_SY_EEEEENS5_IJNS4_10UnderscoreES11_S11_EEEEENS4_28SM100_TMA_2SM_LOAD_MULTICASTENS4_14ComposedLayoutINS4_7SwizzleILi2ELi4ELi3EEENS4_18smem_ptr_flag_bitsILi8EEENSW_INS5_IJNSA_ILi8EEESG_EEENS5_IJSG_SC_EEEEEEEvNS4_8identityENS4_18SM100_TMA_2SM_LOADES1E_vS1F_EENS_8epilogue10collective18CollectiveEpilogueINS1I_23Sm100TmaWarpSpecializedILi4ELi2ELi64ELb0ELb0EEEJNS5_IJNSA_ILi128EEESF_SG_EEENS5_IJNSW_IS1N_SC_EENSW_ISG_SC_EEEEESI_SJ_SI_SJ_NS1I_6fusion15FusionCallbacksIS1M_NS1S_17LinearCombinationISI_fSI_fLNS_15FloatRoundStyleE2EEES1O_S1R_JEEENS4_5SM1004TMEM4LOAD26SM100_TMEM_LOAD_32dp32b64xENS4_13SM90_TMA_LOADES1E_NS4_39AutoVectorizingCopyWithAssumedAlignmentILi128EEENS4_14SM90_TMA_STOREES1E_S24_S24_EEEvvEEEEvNT_6ParamsE,"a",@progbits
	.sectionflags	@""
	.align	4
.nv.constant0._ZN7cutlass13device_kernelINS_4gemm6kernel13GemmUniversalIN4cute5tupleIJiiiiEEENS1_10collective13CollectiveMmaINS1_35MainloopSm100TmaUmmaWarpSpecializedILi11ELi2ELi2ENS5_IJNS4_1CILi2EEESB_NSA_ILi1EEEEEEEENS5_IJNSA_ILi256EEESF_NSA_ILi64EEEEEENS_12float_e4m3_tENS5_IJlSC_lEEESI_SJ_NS4_8TiledMMAINS4_8MMA_AtomIJNS4_10MMA_TraitsINS4_25SM100_MMA_F8F6F4_2x1SM_SSEJSI_SI_fSF_SF_NS4_17integral_constantINS4_4UMMA5MajorELSQ_0EEESR_NSO_INSP_7ScaleInELSS_0EEEST_EEEEEENS4_6LayoutINS5_IJSC_SC_SC_EEENS5_IJNSA_ILi0EEESY_SY_EEEEENS5_IJNS4_10UnderscoreES11_S11_EEEEENS4_28SM100_TMA_2SM_LOAD_MULTICASTENS4_14ComposedLayoutINS4_7SwizzleILi2ELi4ELi3EEENS4_18smem_ptr_flag_bitsILi8EEENSW_INS5_IJNSA_ILi8EEESG_EEENS5_IJSG_SC_EEEEEEEvNS4_8identityENS4_18SM100_TMA_2SM_LOADES1E_vS1F_EENS_8epilogue10collective18CollectiveEpilogueINS1I_23Sm100TmaWarpSpecializedILi4ELi2ELi64ELb0ELb0EEEJNS5_IJNSA_ILi128EEESF_SG_EEENS5_IJNSW_IS1N_SC_EENSW_ISG_SC_EEEEESI_SJ_SI_SJ_NS1I_6fusion15FusionCallbacksIS1M_NS1S_17LinearCombinationISI_fSI_fLNS_15FloatRoundStyleE2EEES1O_S1R_JEEENS4_5SM1004TMEM4LOAD26SM100_TMEM_LOAD_32dp32b64xENS4_13SM90_TMA_LOADES1E_NS4_39AutoVectorizingCopyWithAssumedAlignmentILi128EEENS4_14SM90_TMA_STOREES1E_S24_S24_EEEvvEEEEvNT_6ParamsE:
	.zero		2944


//--------------------- SYMBOLS --------------------------

	.type		.nv.reservedSmem.offset0,@object
	.size		.nv.reservedSmem.offset0,0x4
	.type		.nv.reservedSmem.cap,@object
	.size		.nv.reservedSmem.cap,0x4
	.type		__assertfail,@function
